	.target	sm_90a

	.elftype	@"ET_EXEC"


//--------------------- .note.nv.tkinfo           --------------------------
	.section	.note.nv.tkinfo,"",@"SHT_NOTE"
	.sectionflags	@"SHF_NOTE_NV_TKINFO"
	.tkinfo
        /*0018*/ 	.word	0x00000002
        /*0030*/ 	.string	""
        /*0030*/ 	.string	"ptxas"
        /*0030*/ 	.string	"Cuda compilation tools, release 13.0, V13.0.88"
        /*0030*/ 	.string	"Build cuda_13.0.r13.0/compiler.36424714_0"
        /*0030*/ 	.string	"-arch sm_90a -m 64 "



//--------------------- .note.nv.cuinfo           --------------------------
	.section	.note.nv.cuinfo,"",@"SHT_NOTE"
	.sectionflags	@"SHF_NOTE_NV_CUINFO"
        /*0018*/ 	.short	0x0002
        /*001a*/ 	.short	0x005a
        /*001c*/ 	.short	0x0082
	.zero		2


//--------------------- .nv.info                  --------------------------
	.section	.nv.info,"",@"SHT_CUDA_INFO"
	.align	4


	//----- nvinfo : EIATTR_REGCOUNT
	.align		4
        /*0000*/ 	.byte	0x04, 0x2f
        /*0002*/ 	.short	(.L_17 - .L_16)
	.align		4
.L_16:
        /*0004*/ 	.word	index@(_ZN7cutlass13device_kernelINS_4gemm6kernel13GemmUniversalIN4cute5tupleIJiiiiEEENS1_10collective13CollectiveMmaINS1_39MainloopSm90TmaGmmaRmemAWarpSpecializedILi9ENS5_IJNS4_1CILi1EEESB_SB_EEENS1_32KernelTmaWarpSpecializedPingpongEEENS5_IJNSA_ILi64EEENSA_ILi128EEENSA_ILi32EEEEEEfNS5_IJSB_llEEEfSJ_NS4_8TiledMMAINS4_8MMA_AtomIJNS4_4SM904GMMA30MMA_64x128x8_F32TF32TF32_RS_TNILNSN_7ScaleInE1ELSP_1EEEEEENS4_6LayoutISC_NS5_IJNSA_ILi0EEEST_ST_EEEEENS5_IJNS4_10UnderscoreESW_SW_EEEEENS4_13SM90_TMA_LOADENS4_14ComposedLayoutINS4_7SwizzleILi1ELi4ELi3EEENS4_18smem_ptr_flag_bitsILi32EEENSS_INS5_IJNSA_ILi8EEES15_EEENS5_IJSB_S15_EEEEEEENS4_9Copy_AtomIJNS4_39AutoVectorizingCopyWithAssumedAlignmentILi128EEEfEEENS4_8identityESZ_S19_vS1E_EENS_8epilogue10collective6detail29Sm90TmaWarpSpecializedAdapterINS1H_15DefaultEpilogueIfNS5_IJlSB_lEEES1L_NS1G_6thread17LinearCombinationIfLi1EffLNS1M_9ScaleType4KindE0ELNS_15FloatRoundStyleE2EfEENS1_15EpilogueDefaultEEEEEvvEEEEvNT_6ParamsE)
        /*0008*/ 	.word	0x000000a8


	//----- nvinfo : EIATTR_FRAME_SIZE
	.align		4
.L_17:
        /*000c*/ 	.byte	0x04, 0x11
        /*000e*/ 	.short	(.L_19 - .L_18)
	.align		4
.L_18:
        /*0010*/ 	.word	index@(_ZN7cutlass13device_kernelINS_4gemm6kernel13GemmUniversalIN4cute5tupleIJiiiiEEENS1_10collective13CollectiveMmaINS1_39MainloopSm90TmaGmmaRmemAWarpSpecializedILi9ENS5_IJNS4_1CILi1EEESB_SB_EEENS1_32KernelTmaWarpSpecializedPingpongEEENS5_IJNSA_ILi64EEENSA_ILi128EEENSA_ILi32EEEEEEfNS5_IJSB_llEEEfSJ_NS4_8TiledMMAINS4_8MMA_AtomIJNS4_4SM904GMMA30MMA_64x128x8_F32TF32TF32_RS_TNILNSN_7ScaleInE1ELSP_1EEEEEENS4_6LayoutISC_NS5_IJNSA_ILi0EEEST_ST_EEEEENS5_IJNS4_10UnderscoreESW_SW_EEEEENS4_13SM90_TMA_LOADENS4_14ComposedLayoutINS4_7SwizzleILi1ELi4ELi3EEENS4_18smem_ptr_flag_bitsILi32EEENSS_INS5_IJNSA_ILi8EEES15_EEENS5_IJSB_S15_EEEEEEENS4_9Copy_AtomIJNS4_39AutoVectorizingCopyWithAssumedAlignmentILi128EEEfEEENS4_8identityESZ_S19_vS1E_EENS_8epilogue10collective6detail29Sm90TmaWarpSpecializedAdapterINS1H_15DefaultEpilogueIfNS5_IJlSB_lEEES1L_NS1G_6thread17LinearCombinationIfLi1EffLNS1M_9ScaleType4KindE0ELNS_15FloatRoundStyleE2EfEENS1_15EpilogueDefaultEEEEEvvEEEEvNT_6ParamsE)
        /*0014*/ 	.word	0x00000010


	//----- nvinfo : EIATTR_MIN_STACK_SIZE
	.align		4
.L_19:
        /*0018*/ 	.byte	0x04, 0x12
        /*001a*/ 	.short	(.L_21 - .L_20)
	.align		4
.L_20:
        /*001c*/ 	.word	index@(_ZN7cutlass13device_kernelINS_4gemm6kernel13GemmUniversalIN4cute5tupleIJiiiiEEENS1_10collective13CollectiveMmaINS1_39MainloopSm90TmaGmmaRmemAWarpSpecializedILi9ENS5_IJNS4_1CILi1EEESB_SB_EEENS1_32KernelTmaWarpSpecializedPingpongEEENS5_IJNSA_ILi64EEENSA_ILi128EEENSA_ILi32EEEEEEfNS5_IJSB_llEEEfSJ_NS4_8TiledMMAINS4_8MMA_AtomIJNS4_4SM904GMMA30MMA_64x128x8_F32TF32TF32_RS_TNILNSN_7ScaleInE1ELSP_1EEEEEENS4_6LayoutISC_NS5_IJNSA_ILi0EEEST_ST_EEEEENS5_IJNS4_10UnderscoreESW_SW_EEEEENS4_13SM90_TMA_LOADENS4_14ComposedLayoutINS4_7SwizzleILi1ELi4ELi3EEENS4_18smem_ptr_flag_bitsILi32EEENSS_INS5_IJNSA_ILi8EEES15_EEENS5_IJSB_S15_EEEEEEENS4_9Copy_AtomIJNS4_39AutoVectorizingCopyWithAssumedAlignmentILi128EEEfEEENS4_8identityESZ_S19_vS1E_EENS_8epilogue10collective6detail29Sm90TmaWarpSpecializedAdapterINS1H_15DefaultEpilogueIfNS5_IJlSB_lEEES1L_NS1G_6thread17LinearCombinationIfLi1EffLNS1M_9ScaleType4KindE0ELNS_15FloatRoundStyleE2EfEENS1_15EpilogueDefaultEEEEEvvEEEEvNT_6ParamsE)
        /*0020*/ 	.word	0x00000010
.L_21:


//--------------------- .nv.compat                --------------------------
	.section	.nv.compat,"",@"SHT_CUDA_COMPAT_INFO"
	.align	4
        /*0000*/ 	.byte	0x02, 0x09, 0x01, 0x00, 0x02, 0x02, 0x04, 0x00, 0x02, 0x05, 0x05, 0x00, 0x03, 0x07, 0x01, 0x01
        /*0010*/ 	.byte	0x02, 0x03, 0x01, 0x00, 0x02, 0x06, 0x01, 0x00, 0x04, 0x0b, 0x08, 0x00, 0x00, 0x00, 0x00, 0x00
        /*0020*/ 	.byte	0x00, 0x00, 0x00, 0x00


//--------------------- .nv.info._ZN7cutlass13device_kernelINS_4gemm6kernel13GemmUniversalIN4cute5tupleIJiiiiEEENS1_10collective13CollectiveMmaINS1_39MainloopSm90TmaGmmaRmemAWarpSpecializedILi9ENS5_IJNS4_1CILi1EEESB_SB_EEENS1_32KernelTmaWarpSpecializedPingpongEEENS5_IJNSA_ILi64EEENSA_ILi128EEENSA_ILi32EEEEEEfNS5_IJSB_llEEEfSJ_NS4_8TiledMMAINS4_8MMA_AtomIJNS4_4SM904GMMA30MMA_64x128x8_F32TF32TF32_RS_TNILNSN_7ScaleInE1ELSP_1EEEEEENS4_6LayoutISC_NS5_IJNSA_ILi0EEEST_ST_EEEEENS5_IJNS4_10UnderscoreESW_SW_EEEEENS4_13SM90_TMA_LOADENS4_14ComposedLayoutINS4_7SwizzleILi1ELi4ELi3EEENS4_18smem_ptr_flag_bitsILi32EEENSS_INS5_IJNSA_ILi8EEES15_EEENS5_IJSB_S15_EEEEEEENS4_9Copy_AtomIJNS4_39AutoVectorizingCopyWithAssumedAlignmentILi128EEEfEEENS4_8identityESZ_S19_vS1E_EENS_8epilogue10collective6detail29Sm90TmaWarpSpecializedAdapterINS1H_15DefaultEpilogueIfNS5_IJlSB_lEEES1L_NS1G_6thread17LinearCombinationIfLi1EffLNS1M_9ScaleType4KindE0ELNS_15FloatRoundStyleE2EfEENS1_15EpilogueDefaultEEEEEvvEEEEvNT_6ParamsE --------------------------
	.section	.nv.info._ZN7cutlass13device_kernelINS_4gemm6kernel13GemmUniversalIN4cute5tupleIJiiiiEEENS1_10collective13CollectiveMmaINS1_39MainloopSm90TmaGmmaRmemAWarpSpecializedILi9ENS5_IJNS4_1CILi1EEESB_SB_EEENS1_32KernelTmaWarpSpecializedPingpongEEENS5_IJNSA_ILi64EEENSA_ILi128EEENSA_ILi32EEEEEEfNS5_IJSB_llEEEfSJ_NS4_8TiledMMAINS4_8MMA_AtomIJNS4_4SM904GMMA30MMA_64x128x8_F32TF32TF32_RS_TNILNSN_7ScaleInE1ELSP_1EEEEEENS4_6LayoutISC_NS5_IJNSA_ILi0EEEST_ST_EEEEENS5_IJNS4_10UnderscoreESW_SW_EEEEENS4_13SM90_TMA_LOADENS4_14ComposedLayoutINS4_7SwizzleILi1ELi4ELi3EEENS4_18smem_ptr_flag_bitsILi32EEENSS_INS5_IJNSA_ILi8EEES15_EEENS5_IJSB_S15_EEEEEEENS4_9Copy_AtomIJNS4_39AutoVectorizingCopyWithAssumedAlignmentILi128EEEfEEENS4_8identityESZ_S19_vS1E_EENS_8epilogue10collective6detail29Sm90TmaWarpSpecializedAdapterINS1H_15DefaultEpilogueIfNS5_IJlSB_lEEES1L_NS1G_6thread17LinearCombinationIfLi1EffLNS1M_9ScaleType4KindE0ELNS_15FloatRoundStyleE2EfEENS1_15EpilogueDefaultEEEEEvvEEEEvNT_6ParamsE,"",@"SHT_CUDA_INFO"
	.sectionflags	@""
	.align	4


	//----- nvinfo : EIATTR_CUDA_API_VERSION
	.align		4
        /*0000*/ 	.byte	0x04, 0x37
        /*0002*/ 	.short	(.L_23 - .L_22)
.L_22:
        /*0004*/ 	.word	0x00000082


	//----- nvinfo : EIATTR_KPARAM_INFO
	.align		4
.L_23:
        /*0008*/ 	.byte	0x04, 0x17
        /*000a*/ 	.short	(.L_25 - .L_24)
.L_24:
        /*000c*/ 	.word	0x00000000
        /*0010*/ 	.short	0x0000
        /*0012*/ 	.short	0x0070
        /*0014*/ 	.byte	0x00, 0xf0, 0x01, 0x10


	//----- nvinfo : EIATTR_SPARSE_MMA_MASK
	.align		4
.L_25:
        /*0018*/ 	.byte	0x03, 0x50
        /*001a*/ 	.short	0x0000


	//----- nvinfo : EIATTR_MAXREG_COUNT
	.align		4
        /*001c*/ 	.byte	0x03, 0x1b
        /*001e*/ 	.short	0x00a8


	//----- nvinfo : EIATTR_NUM_BARRIERS
	.align		4
        /*0020*/ 	.byte	0x02, 0x4c
        /*0022*/ 	.byte	0x03
	.zero		1


	//----- nvinfo : EIATTR_EXTERNS
	.align		4
        /*0024*/ 	.byte	0x04, 0x0f
        /*0026*/ 	.short	(.L_27 - .L_26)


	//   ....[0]....
	.align		4
.L_26:
        /*0028*/ 	.word	index@(__assertfail)


	//----- nvinfo : EIATTR_ANNOTATIONS
	.align		4
.L_27:
        /*002c*/ 	.byte	0x04, 0x55
        /*002e*/ 	.short	(.L_29 - .L_28)


	//   ....[0]....
.L_28:
        /*0030*/ 	.word	0x00000001
        /*0034*/ 	.byte	0x80, 0x82, 0x00, 0x00, 0x01, 0x00, 0x00, 0x00, 0xf0, 0x82, 0x00, 0x00, 0x01, 0x00, 0x00, 0x00
        /*0044*/ 	.byte	0x30, 0x83, 0x00, 0x00, 0x01, 0x00, 0x00, 0x00, 0x40, 0x87, 0x00, 0x00, 0x01, 0x00, 0x00, 0x00
        /*0054*/ 	.byte	0xf0, 0x89, 0x00, 0x00, 0x01, 0x00, 0x00, 0x00, 0x60, 0x8a, 0x00, 0x00, 0x01, 0x00, 0x00, 0x00
        /*0064*/ 	.byte	0xf0, 0x92, 0x00, 0x00, 0x01, 0x00, 0x00, 0x00, 0x20, 0x93, 0x00, 0x00, 0x01, 0x00, 0x00, 0x00
        /*0074*/ 	.byte	0xa0, 0x94, 0x00, 0x00, 0x01, 0x00, 0x00, 0x00, 0xd0, 0x94, 0x00, 0x00, 0x01, 0x00, 0x00, 0x00
        /*0084*/ 	.byte	0x30, 0x9b, 0x00, 0x00


	//----- nvinfo : EIATTR_MERCURY_ISA_VERSION
	.align		4
.L_29:
        /*0088*/ 	.byte	0x03, 0x5f
        /*008a*/ 	.short	0x0101


	//----- nvinfo : EIATTR_INT_WARP_WIDE_INSTR_OFFSETS
	.align		4
        /*008c*/ 	.byte	0x04, 0x31
        /*008e*/ 	.short	(.L_31 - .L_30)


	//   ....[0]....
.L_30:
        /*0090*/ 	.word	0x00000550


	//   ....[1]....
        /*0094*/ 	.word	0x00000570


	//   ....[2]....
        /*0098*/ 	.word	0x000005f0


	//   ....[3]....
        /*009c*/ 	.word	0x00000600


	//   ....[4]....
        /*00a0*/ 	.word	0x00000610


	//   ....[5]....
        /*00a4*/ 	.word	0x00000630


	//   ....[6]....
        /*00a8*/ 	.word	0x00000690


	//   ....[7]....
        /*00ac*/ 	.word	0x000006b0


	//----- nvinfo : EIATTR_COOP_GROUP_MASK_REGIDS
	.align		4
.L_31:
        /*00b0*/ 	.byte	0x04, 0x29
        /*00b2*/ 	.short	(.L_33 - .L_32)


	//   ....[0]....
.L_32:
        /*00b4*/ 	.word	0xffffffff


	//   ....[1]....
        /*00b8*/ 	.word	0xffffffff


	//   ....[2]....
        /*00bc*/ 	.word	0xffffffff


	//   ....[3]....
        /*00c0*/ 	.word	0xffffffff


	//   ....[4]....
        /*00c4*/ 	.word	0xffffffff


	//   ....[5]....
        /*00c8*/ 	.word	0xffffffff


	//   ....[6]....
        /*00cc*/ 	.word	0xffffffff


	//   ....[7]....
        /*00d0*/ 	.word	0xffffffff


	//   ....[8]....
        /*00d4*/ 	.word	0xffffffff


	//   ....[9]....
        /*00d8*/ 	.word	0xffffffff


	//   ....[10]....
        /*00dc*/ 	.word	0xffffffff


	//   ....[11]....
        /*00e0*/ 	.word	0xffffffff


	//   ....[12]....
        /*00e4*/ 	.word	0xffffffff


	//   ....[13]....
        /*00e8*/ 	.word	0xffffffff


	//   ....[14]....
        /*00ec*/ 	.word	0xffffffff


	//   ....[15]....
        /*00f0*/ 	.word	0xffffffff


	//   ....[16]....
        /*00f4*/ 	.word	0xffffffff


	//   ....[17]....
        /*00f8*/ 	.word	0xffffffff


	//   ....[18]....
        /*00fc*/ 	.word	0xffffffff


	//   ....[19]....
        /*0100*/ 	.word	0xffffffff


	//   ....[20]....
        /*0104*/ 	.word	0xffffffff


	//   ....[21]....
        /*0108*/ 	.word	0xffffffff


	//   ....[22]....
        /*010c*/ 	.word	0xffffffff


	//   ....[23]....
        /*0110*/ 	.word	0xffffffff


	//   ....[24]....
        /*0114*/ 	.word	0xffffffff


	//   ....[25]....
        /*0118*/ 	.word	0xffffffff


	//   ....[26]....
        /*011c*/ 	.word	0xffffffff


	//   ....[27]....
        /*0120*/ 	.word	0xffffffff


	//   ....[28]....
        /*0124*/ 	.word	0xffffffff


	//   ....[29]....
        /*0128*/ 	.word	0xffffffff


	//   ....[30]....
        /*012c*/ 	.word	0xffffffff


	//   ....[31]....
        /*0130*/ 	.word	0x0500000f


	//   ....[32]....
        /*0134*/ 	.word	0x0500000f


	//   ....[33]....
        /*0138*/ 	.word	0x0500000f


	//   ....[34]....
        /*013c*/ 	.word	0x0500000f


	//   ....[35]....
        /*0140*/ 	.word	0x0500000f


	//   ....[36]....
        /*0144*/ 	.word	0x0500000f


	//   ....[37]....
        /*0148*/ 	.word	0x0500000f


	//   ....[38]....
        /*014c*/ 	.word	0x0500000f


	//   ....[39]....
        /*0150*/ 	.word	0x0500000f


	//----- nvinfo : EIATTR_COOP_GROUP_INSTR_OFFSETS
	.align		4
.L_33:
        /*0154*/ 	.byte	0x04, 0x28
        /*0156*/ 	.short	(.L_35 - .L_34)


	//   ....[0]....
.L_34:
        /*0158*/ 	.word	0x00000070


	//   ....[1]....
        /*015c*/ 	.word	0x00000090


	//   ....[2]....
        /*0160*/ 	.word	0x00000190


	//   ....[3]....
        /*0164*/ 	.word	0x00000470


	//   ....[4]....
        /*0168*/ 	.word	0x000004b0


	//   ....[5]....
        /*016c*/ 	.word	0x000004f0


	//   ....[6]....
        /*0170*/ 	.word	0x00001880


	//   ....[7]....
        /*0174*/ 	.word	0x00002160


	//   ....[8]....
        /*0178*/ 	.word	0x00002270


	//   ....[9]....
        /*017c*/ 	.word	0x00002300


	//   ....[10]....
        /*0180*/ 	.word	0x00002390


	//   ....[11]....
        /*0184*/ 	.word	0x00002740


	//   ....[12]....
        /*0188*/ 	.word	0x000027d0


	//   ....[13]....
        /*018c*/ 	.word	0x00002860


	//   ....[14]....
        /*0190*/ 	.word	0x000028f0


	//   ....[15]....
        /*0194*/ 	.word	0x00002de0


	//   ....[16]....
        /*0198*/ 	.word	0x00002e70


	//   ....[17]....
        /*019c*/ 	.word	0x00002f10


	//   ....[18]....
        /*01a0*/ 	.word	0x00002fb0


	//   ....[19]....
        /*01a4*/ 	.word	0x00003420


	//   ....[20]....
        /*01a8*/ 	.word	0x000034b0


	//   ....[21]....
        /*01ac*/ 	.word	0x00003540


	//   ....[22]....
        /*01b0*/ 	.word	0x000035d0


	//   ....[23]....
        /*01b4*/ 	.word	0x00003ae0


	//   ....[24]....
        /*01b8*/ 	.word	0x00003be0


	//   ....[25]....
        /*01bc*/ 	.word	0x00003c70


	//   ....[26]....
        /*01c0*/ 	.word	0x00003d00


	//   ....[27]....
        /*01c4*/ 	.word	0x00004080


	//   ....[28]....
        /*01c8*/ 	.word	0x00004110


	//   ....[29]....
        /*01cc*/ 	.word	0x000041a0


	//   ....[30]....
        /*01d0*/ 	.word	0x00004250


	//   ....[31]....
        /*01d4*/ 	.word	0x0000a110


	//   ....[32]....
        /*01d8*/ 	.word	0x0000a270


	//   ....[33]....
        /*01dc*/ 	.word	0x0000a340


	//   ....[34]....
        /*01e0*/ 	.word	0x0000a3f0


	//   ....[35]....
        /*01e4*/ 	.word	0x0000a4a0


	//   ....[36]....
        /*01e8*/ 	.word	0x0000a620


	//   ....[37]....
        /*01ec*/ 	.word	0x0000a6f0


	//   ....[38]....
        /*01f0*/ 	.word	0x0000a7a0


	//   ....[39]....
        /*01f4*/ 	.word	0x0000a850


	//----- nvinfo : EIATTR_REG_RECONFIG
	.align		4
.L_35:
        /*01f8*/ 	.byte	0x01, 0x54
	.zero		2


	//----- nvinfo : EIATTR_SYSCALL_OFFSETS
	.align		4
        /*01fc*/ 	.byte	0x04, 0x46
        /*01fe*/ 	.short	(.L_37 - .L_36)


	//   ....[0]....
.L_36:
        /*0200*/ 	.word	0x000019b0


	//   ....[1]....
        /*0204*/ 	.word	0x00001af0


	//   ....[2]....
        /*0208*/ 	.word	0x00001be0


	//   ....[3]....
        /*020c*/ 	.word	0x000085d0


	//   ....[4]....
        /*0210*/ 	.word	0x00008700


	//----- nvinfo : EIATTR_MBARRIER_INSTR_OFFSETS
	.align		4
.L_37:
        /*0214*/ 	.byte	0x04, 0x39
        /*0216*/ 	.short	(.L_39 - .L_38)


	//   ....[0]....
.L_38:
        /*0218*/ 	.word	0x00000330
        /*021c*/ 	.word	0x000000ff
        /*0220*/ 	.word	0x00000000
        /*0224*/ 	.short	0x0100
        /*0226*/ 	.byte	0x05
	.zero		1


	//   ....[1]....
        /*0228*/ 	.word	0x00000340
        /*022c*/ 	.word	0x000000ff
        /*0230*/ 	.word	0x00000048
        /*0234*/ 	.short	0x0100
        /*0236*/ 	.byte	0x05
	.zero		1


	//   ....[2]....
        /*0238*/ 	.word	0x00000350
        /*023c*/ 	.word	0x000000ff
        /*0240*/ 	.word	0x00000008
        /*0244*/ 	.short	0x0100
        /*0246*/ 	.byte	0x05
	.zero		1


	//   ....[3]....
        /*0248*/ 	.word	0x00000360
        /*024c*/ 	.word	0x000000ff
        /*0250*/ 	.word	0x00000050
        /*0254*/ 	.short	0x0100
        /*0256*/ 	.byte	0x05
	.zero		1


	//   ....[4]....
        /*0258*/ 	.word	0x00000370
        /*025c*/ 	.word	0x000000ff
        /*0260*/ 	.word	0x00000010
        /*0264*/ 	.short	0x0100
        /*0266*/ 	.byte	0x05
	.zero		1


	//   ....[5]....
        /*0268*/ 	.word	0x00000380
        /*026c*/ 	.word	0x000000ff
        /*0270*/ 	.word	0x00000058
        /*0274*/ 	.short	0x0100
        /*0276*/ 	.byte	0x05
	.zero		1


	//   ....[6]....
        /*0278*/ 	.word	0x00000390
        /*027c*/ 	.word	0x000000ff
        /*0280*/ 	.word	0x00000018
        /*0284*/ 	.short	0x0100
        /*0286*/ 	.byte	0x05
	.zero		1


	//   ....[7]....
        /*0288*/ 	.word	0x000003a0
        /*028c*/ 	.word	0x000000ff
        /*0290*/ 	.word	0x00000060
        /*0294*/ 	.short	0x0100
        /*0296*/ 	.byte	0x05
	.zero		1


	//   ....[8]....
        /*0298*/ 	.word	0x000003b0
        /*029c*/ 	.word	0x000000ff
        /*02a0*/ 	.word	0x00000020
        /*02a4*/ 	.short	0x0100
        /*02a6*/ 	.byte	0x05
	.zero		1


	//   ....[9]....
        /*02a8*/ 	.word	0x000003c0
        /*02ac*/ 	.word	0x000000ff
        /*02b0*/ 	.word	0x00000068
        /*02b4*/ 	.short	0x0100
        /*02b6*/ 	.byte	0x05
	.zero		1


	//   ....[10]....
        /*02b8*/ 	.word	0x000003d0
        /*02bc*/ 	.word	0x000000ff
        /*02c0*/ 	.word	0x00000028
        /*02c4*/ 	.short	0x0100
        /*02c6*/ 	.byte	0x05
	.zero		1


	//   ....[11]....
        /*02c8*/ 	.word	0x000003e0
        /*02cc*/ 	.word	0x000000ff
        /*02d0*/ 	.word	0x00000070
        /*02d4*/ 	.short	0x0100
        /*02d6*/ 	.byte	0x05
	.zero		1


	//   ....[12]....
        /*02d8*/ 	.word	0x000003f0
        /*02dc*/ 	.word	0x000000ff
        /*02e0*/ 	.word	0x00000030
        /*02e4*/ 	.short	0x0100
        /*02e6*/ 	.byte	0x05
	.zero		1


	//   ....[13]....
        /*02e8*/ 	.word	0x00000400
        /*02ec*/ 	.word	0x000000ff
        /*02f0*/ 	.word	0x00000078
        /*02f4*/ 	.short	0x0100
        /*02f6*/ 	.byte	0x05
	.zero		1


	//   ....[14]....
        /*02f8*/ 	.word	0x00000410
        /*02fc*/ 	.word	0x000000ff
        /*0300*/ 	.word	0x00000038
        /*0304*/ 	.short	0x0100
        /*0306*/ 	.byte	0x05
	.zero		1


	//   ....[15]....
        /*0308*/ 	.word	0x00000420
        /*030c*/ 	.word	0x000000ff
        /*0310*/ 	.word	0x00000080
        /*0314*/ 	.short	0x0100
        /*0316*/ 	.byte	0x05
	.zero		1


	//   ....[16]....
        /*0318*/ 	.word	0x00000430
        /*031c*/ 	.word	0x000000ff
        /*0320*/ 	.word	0x00000040
        /*0324*/ 	.short	0x0100
        /*0326*/ 	.byte	0x05
	.zero		1


	//   ....[17]....
        /*0328*/ 	.word	0x00000440
        /*032c*/ 	.word	0x000000ff
        /*0330*/ 	.word	0x00000088
        /*0334*/ 	.short	0x0100
        /*0336*/ 	.byte	0x05
	.zero		1


	//   ....[18]....
        /*0338*/ 	.word	0x000006d0
        /*033c*/ 	.word	0x000000ff
        /*0340*/ 	.word	0x000000c0
        /*0344*/ 	.short	0x0100
        /*0346*/ 	.byte	0x05
	.zero		1


	//   ....[19]....
        /*0348*/ 	.word	0x000006e0
        /*034c*/ 	.word	0x000000ff
        /*0350*/ 	.word	0x000000c8
        /*0354*/ 	.short	0x0100
        /*0356*/ 	.byte	0x05
	.zero		1


	//   ....[20]....
        /*0358*/ 	.word	0x00000720
        /*035c*/ 	.word	0x000000ff
        /*0360*/ 	.word	0x000000a0
        /*0364*/ 	.short	0x0100
        /*0366*/ 	.byte	0x0a
	.zero		1


	//   ....[21]....
        /*0368*/ 	.word	0x00000740
        /*036c*/ 	.word	0x000000ff
        /*0370*/ 	.word	0x000000a8
        /*0374*/ 	.short	0x0100
        /*0376*/ 	.byte	0x0a
	.zero		1


	//   ....[22]....
        /*0378*/ 	.word	0x00000750
        /*037c*/ 	.word	0x000000ff
        /*0380*/ 	.word	0x000000b0
        /*0384*/ 	.short	0x0100
        /*0386*/ 	.byte	0x0a
	.zero		1


	//   ....[23]....
        /*0388*/ 	.word	0x00000760
        /*038c*/ 	.word	0x000000ff
        /*0390*/ 	.word	0x000000b8
        /*0394*/ 	.short	0x0100
        /*0396*/ 	.byte	0x0a
	.zero		1


	//   ....[24]....
        /*0398*/ 	.word	0x00001840
        /*039c*/ 	.word	0x0000006f
        /*03a0*/ 	.word	0xfffffff8
        /*03a4*/ 	.short	0x010a
        /*03a6*/ 	.byte	0x3f
	.zero		1


	//   ....[25]....
        /*03a8*/ 	.word	0x00001d20
        /*03ac*/ 	.word	0x00000003
        /*03b0*/ 	.word	0x00000000
        /*03b4*/ 	.short	0x010a
        /*03b6*/ 	.byte	0x3f
	.zero		1


	//   ....[26]....
        /*03b8*/ 	.word	0x00001d60
        /*03bc*/ 	.word	0x00000003
        /*03c0*/ 	.word	0x00000000
        /*03c4*/ 	.short	0x010a
        /*03c6*/ 	.byte	0x3f
	.zero		1


	//   ....[27]....
        /*03c8*/ 	.word	0x00001f70
        /*03cc*/ 	.word	0x0000007e
        /*03d0*/ 	.word	0x00000000
        /*03d4*/ 	.short	0x010a
        /*03d6*/ 	.byte	0x3f
	.zero		1


	//   ....[28]....
        /*03d8*/ 	.word	0x00002c30
        /*03dc*/ 	.word	0x0000007e
        /*03e0*/ 	.word	0x00000000
        /*03e4*/ 	.short	0x010a
        /*03e6*/ 	.byte	0x3f
	.zero		1


	//   ....[29]....
        /*03e8*/ 	.word	0x00003200
        /*03ec*/ 	.word	0x00000017
        /*03f0*/ 	.word	0x00000000
        /*03f4*/ 	.short	0x010a
        /*03f6*/ 	.byte	0x3f
	.zero		1


	//   ....[30]....
        /*03f8*/ 	.word	0x000037c0
        /*03fc*/ 	.word	0x000000ff
        /*0400*/ 	.word	0x00000000
        /*0404*/ 	.short	0x0101
        /*0406*/ 	.byte	0x05
	.zero		1


	//   ....[31]....
        /*0408*/ 	.word	0x00003940
        /*040c*/ 	.word	0x00000017
        /*0410*/ 	.word	0x00000000
        /*0414*/ 	.short	0x010a
        /*0416*/ 	.byte	0x3f
	.zero		1


	//   ....[32]....
        /*0418*/ 	.word	0x00004440
        /*041c*/ 	.word	0x000000ff
        /*0420*/ 	.word	0x00000000
        /*0424*/ 	.short	0x0101
        /*0426*/ 	.byte	0x04
	.zero		1


	//   ....[33]....
        /*0428*/ 	.word	0x00004590
        /*042c*/ 	.word	0x0000007b
        /*0430*/ 	.word	0x00000000
        /*0434*/ 	.short	0x0101
        /*0436*/ 	.byte	0x32
	.zero		1


	//   ....[34]....
        /*0438*/ 	.word	0x00004650
        /*043c*/ 	.word	0x000000ff
        /*0440*/ 	.word	0x00000000
        /*0444*/ 	.short	0x0101
        /*0446*/ 	.byte	0x06
	.zero		1


	//   ....[35]....
        /*0448*/ 	.word	0x000046c0
        /*044c*/ 	.word	0x0000006f
        /*0450*/ 	.word	0x00000008
        /*0454*/ 	.short	0x010a
        /*0456*/ 	.byte	0x3f
	.zero		1


	//   ....[36]....
        /*0458*/ 	.word	0x00007be0
        /*045c*/ 	.word	0x00000070
        /*0460*/ 	.word	0x00000000
        /*0464*/ 	.short	0x0101
        /*0466*/ 	.byte	0x32
	.zero		1


	//   ....[37]....
        /*0468*/ 	.word	0x00008920
        /*046c*/ 	.word	0x00000024
        /*0470*/ 	.word	0x00000048
        /*0474*/ 	.short	0x010a
        /*0476*/ 	.byte	0x3f
	.zero		1


	//   ....[38]....
        /*0478*/ 	.word	0x00009410
        /*047c*/ 	.word	0x00000004
        /*0480*/ 	.word	0x000000c8
        /*0484*/ 	.short	0x0101
        /*0486*/ 	.byte	0x3f
	.zero		1


	//   ....[39]....
        /*0488*/ 	.word	0x00009bb0
        /*048c*/ 	.word	0x00000007
        /*0490*/ 	.word	0x00000000
        /*0494*/ 	.short	0x010a
        /*0496*/ 	.byte	0x3f
	.zero		1


	//   ....[40]....
        /*0498*/ 	.word	0x00009c30
        /*049c*/ 	.word	0x00000006
        /*04a0*/ 	.word	0x00000000
        /*04a4*/ 	.short	0x010a
        /*04a6*/ 	.byte	0x3f
	.zero		1


	//   ....[41]....
        /*04a8*/ 	.word	0x00009cc0
        /*04ac*/ 	.word	0x00000009
        /*04b0*/ 	.word	0x00000000
        /*04b4*/ 	.short	0x010a
        /*04b6*/ 	.byte	0x3f
	.zero		1


	//   ....[42]....
        /*04b8*/ 	.word	0x00009d50
        /*04bc*/ 	.word	0x00000006
        /*04c0*/ 	.word	0x00000000
        /*04c4*/ 	.short	0x010a
        /*04c6*/ 	.byte	0x3f
	.zero		1


	//   ....[43]....
        /*04c8*/ 	.word	0x00009de0
        /*04cc*/ 	.word	0x00000009
        /*04d0*/ 	.word	0x00000000
        /*04d4*/ 	.short	0x010a
        /*04d6*/ 	.byte	0x3f
	.zero		1


	//   ....[44]....
        /*04d8*/ 	.word	0x00009e70
        /*04dc*/ 	.word	0x00000006
        /*04e0*/ 	.word	0x00000000
        /*04e4*/ 	.short	0x010a
        /*04e6*/ 	.byte	0x3f
	.zero		1


	//   ....[45]....
        /*04e8*/ 	.word	0x00009f00
        /*04ec*/ 	.word	0x00000009
        /*04f0*/ 	.word	0x00000000
        /*04f4*/ 	.short	0x010a
        /*04f6*/ 	.byte	0x3f
	.zero		1


	//   ....[46]....
        /*04f8*/ 	.word	0x00009f90
        /*04fc*/ 	.word	0x00000006
        /*0500*/ 	.word	0x00000000
        /*0504*/ 	.short	0x010a
        /*0506*/ 	.byte	0x3f
	.zero		1


	//   ....[47]....
        /*0508*/ 	.word	0x0000a020
        /*050c*/ 	.word	0x00000003
        /*0510*/ 	.word	0x00000000
        /*0514*/ 	.short	0x010a
        /*0516*/ 	.byte	0x3f
	.zero		1


	//   ....[48]....
        /*0518*/ 	.word	0x0000a080
        /*051c*/ 	.word	0x0000006f
        /*0520*/ 	.word	0xfffffff8
        /*0524*/ 	.short	0x010a
        /*0526*/ 	.byte	0x3f
	.zero		1


	//   ....[49]....
        /*0528*/ 	.word	0x0000a140
        /*052c*/ 	.word	0x00000003
        /*0530*/ 	.word	0x00000000
        /*0534*/ 	.short	0x010a
        /*0536*/ 	.byte	0x3f
	.zero		1


	//   ....[50]....
        /*0538*/ 	.word	0x0000a4d0
        /*053c*/ 	.word	0x0000007e
        /*0540*/ 	.word	0x00000000
        /*0544*/ 	.short	0x010a
        /*0546*/ 	.byte	0x3f
	.zero		1


	//   ....[51]....
        /*0548*/ 	.word	0x0000a520
        /*054c*/ 	.word	0x00000017
        /*0550*/ 	.word	0x00000000
        /*0554*/ 	.short	0x010a
        /*0556*/ 	.byte	0x3f
	.zero		1


	//   ....[52]....
        /*0558*/ 	.word	0x0000a880
        /*055c*/ 	.word	0x0000006f
        /*0560*/ 	.word	0x00000008
        /*0564*/ 	.short	0x010a
        /*0566*/ 	.byte	0x3f
	.zero		1


	//   ....[53]....
        /*0568*/ 	.word	0x0000a950
        /*056c*/ 	.word	0x00000024
        /*0570*/ 	.word	0x00000048
        /*0574*/ 	.short	0x010a
        /*0576*/ 	.byte	0x3f
	.zero		1


	//   ....[54]....
        /*0578*/ 	.word	0x0000aa20
        /*057c*/ 	.word	0x00000007
        /*0580*/ 	.word	0x00000000
        /*0584*/ 	.short	0x010a
        /*0586*/ 	.byte	0x3f
	.zero		1


	//   ....[55]....
        /*0588*/ 	.word	0x0000aa70
        /*058c*/ 	.word	0x00000006
        /*0590*/ 	.word	0x00000000
        /*0594*/ 	.short	0x010a
        /*0596*/ 	.byte	0x3f
	.zero		1


	//   ....[56]....
        /*0598*/ 	.word	0x0000aac0
        /*059c*/ 	.word	0x00000009
        /*05a0*/ 	.word	0x00000000
        /*05a4*/ 	.short	0x010a
        /*05a6*/ 	.byte	0x3f
	.zero		1


	//   ....[57]....
        /*05a8*/ 	.word	0x0000ab10
        /*05ac*/ 	.word	0x00000006
        /*05b0*/ 	.word	0x00000000
        /*05b4*/ 	.short	0x010a
        /*05b6*/ 	.byte	0x3f
	.zero		1


	//   ....[58]....
        /*05b8*/ 	.word	0x0000ab60
        /*05bc*/ 	.word	0x00000009
        /*05c0*/ 	.word	0x00000000
        /*05c4*/ 	.short	0x010a
        /*05c6*/ 	.byte	0x3f
	.zero		1


	//   ....[59]....
        /*05c8*/ 	.word	0x0000abb0
        /*05cc*/ 	.word	0x00000006
        /*05d0*/ 	.word	0x00000000
        /*05d4*/ 	.short	0x010a
        /*05d6*/ 	.byte	0x3f
	.zero		1


	//   ....[60]....
        /*05d8*/ 	.word	0x0000ac00
        /*05dc*/ 	.word	0x00000009
        /*05e0*/ 	.word	0x00000000
        /*05e4*/ 	.short	0x010a
        /*05e6*/ 	.byte	0x3f
	.zero		1


	//   ....[61]....
        /*05e8*/ 	.word	0x0000ac50
        /*05ec*/ 	.word	0x00000006
        /*05f0*/ 	.word	0x00000000
        /*05f4*/ 	.short	0x010a
        /*05f6*/ 	.byte	0x3f
	.zero		1


	//----- nvinfo : EIATTR_NUM_MBARRIERS
	.align		4
.L_39:
        /*05f8*/ 	.byte	0x03, 0x38
        /*05fa*/ 	.short	0x0018


	//----- nvinfo : EIATTR_EXIT_INSTR_OFFSETS
	.align		4
        /*05fc*/ 	.byte	0x04, 0x1c
        /*05fe*/ 	.short	(.L_41 - .L_40)


	//   ....[0]....
.L_40:
        /*0600*/ 	.word	0x000012a0


	//   ....[1]....
        /*0604*/ 	.word	0x00001300


	//   ....[2]....
        /*0608*/ 	.word	0x00008240


	//   ....[3]....
        /*060c*/ 	.word	0x00008270


	//   ....[4]....
        /*0610*/ 	.word	0x0000a070


	//----- nvinfo : EIATTR_MAX_THREADS
	.align		4
.L_41:
        /*0614*/ 	.byte	0x04, 0x05
        /*0616*/ 	.short	(.L_43 - .L_42)
.L_42:
        /*0618*/ 	.word	0x00000180
        /*061c*/ 	.word	0x00000001
        /*0620*/ 	.word	0x00000001


	//----- nvinfo : EIATTR_CRS_STACK_SIZE
	.align		4
.L_43:
        /*0624*/ 	.byte	0x04, 0x1e
        /*0626*/ 	.short	(.L_45 - .L_44)
.L_44:
        /*0628*/ 	.word	0x00000000


	//----- nvinfo : EIATTR_CBANK_PARAM_SIZE
	.align		4
.L_45:
        /*062c*/ 	.byte	0x03, 0x19
        /*062e*/ 	.short	0x0470


	//----- nvinfo : EIATTR_PARAM_CBANK
	.align		4
        /*0630*/ 	.byte	0x04, 0x0a
        /*0632*/ 	.short	(.L_47 - .L_46)
	.align		4
.L_46:
        /*0634*/ 	.word	index@(.nv.constant0._ZN7cutlass13device_kernelINS_4gemm6kernel13GemmUniversalIN4cute5tupleIJiiiiEEENS1_10collective13CollectiveMmaINS1_39MainloopSm90TmaGmmaRmemAWarpSpecializedILi9ENS5_IJNS4_1CILi1EEESB_SB_EEENS1_32KernelTmaWarpSpecializedPingpongEEENS5_IJNSA_ILi64EEENSA_ILi128EEENSA_ILi32EEEEEEfNS5_IJSB_llEEEfSJ_NS4_8TiledMMAINS4_8MMA_AtomIJNS4_4SM904GMMA30MMA_64x128x8_F32TF32TF32_RS_TNILNSN_7ScaleInE1ELSP_1EEEEEENS4_6LayoutISC_NS5_IJNSA_ILi0EEEST_ST_EEEEENS5_IJNS4_10UnderscoreESW_SW_EEEEENS4_13SM90_TMA_LOADENS4_14ComposedLayoutINS4_7SwizzleILi1ELi4ELi3EEENS4_18smem_ptr_flag_bitsILi32EEENSS_INS5_IJNSA_ILi8EEES15_EEENS5_IJSB_S15_EEEEEEENS4_9Copy_AtomIJNS4_39AutoVectorizingCopyWithAssumedAlignmentILi128EEEfEEENS4_8identityESZ_S19_vS1E_EENS_8epilogue10collective6detail29Sm90TmaWarpSpecializedAdapterINS1H_15DefaultEpilogueIfNS5_IJlSB_lEEES1L_NS1G_6thread17LinearCombinationIfLi1EffLNS1M_9ScaleType4KindE0ELNS_15FloatRoundStyleE2EfEENS1_15EpilogueDefaultEEEEEvvEEEEvNT_6ParamsE)
        /*0638*/ 	.short	0x0210
        /*063a*/ 	.short	0x0470


	//----- nvinfo : EIATTR_SW_WAR
	.align		4
.L_47:
        /*063c*/ 	.byte	0x04, 0x36
        /*063e*/ 	.short	(.L_49 - .L_48)
.L_48:
        /*0640*/ 	.word	0x00000008
.L_49:


//--------------------- .nv.callgraph             --------------------------
	.section	.nv.callgraph,"",@"SHT_CUDA_CALLGRAPH"
	.align	4
	.sectionentsize	8
	.align		4
        /*0000*/ 	.word	0x00000000
	.align		4
        /*0004*/ 	.word	0xffffffff
	.align		4
        /*0008*/ 	.word	index@(_ZN7cutlass13device_kernelINS_4gemm6kernel13GemmUniversalIN4cute5tupleIJiiiiEEENS1_10collective13CollectiveMmaINS1_39MainloopSm90TmaGmmaRmemAWarpSpecializedILi9ENS5_IJNS4_1CILi1EEESB_SB_EEENS1_32KernelTmaWarpSpecializedPingpongEEENS5_IJNSA_ILi64EEENSA_ILi128EEENSA_ILi32EEEEEEfNS5_IJSB_llEEEfSJ_NS4_8TiledMMAINS4_8MMA_AtomIJNS4_4SM904GMMA30MMA_64x128x8_F32TF32TF32_RS_TNILNSN_7ScaleInE1ELSP_1EEEEEENS4_6LayoutISC_NS5_IJNSA_ILi0EEEST_ST_EEEEENS5_IJNS4_10UnderscoreESW_SW_EEEEENS4_13SM90_TMA_LOADENS4_14ComposedLayoutINS4_7SwizzleILi1ELi4ELi3EEENS4_18smem_ptr_flag_bitsILi32EEENSS_INS5_IJNSA_ILi8EEES15_EEENS5_IJSB_S15_EEEEEEENS4_9Copy_AtomIJNS4_39AutoVectorizingCopyWithAssumedAlignmentILi128EEEfEEENS4_8identityESZ_S19_vS1E_EENS_8epilogue10collective6detail29Sm90TmaWarpSpecializedAdapterINS1H_15DefaultEpilogueIfNS5_IJlSB_lEEES1L_NS1G_6thread17LinearCombinationIfLi1EffLNS1M_9ScaleType4KindE0ELNS_15FloatRoundStyleE2EfEENS1_15EpilogueDefaultEEEEEvvEEEEvNT_6ParamsE)
	.align		4
        /*000c*/ 	.word	index@(__assertfail)
	.align		4
        /*0010*/ 	.word	0x00000000
	.align		4
        /*0014*/ 	.word	0xfffffffe
	.align		4
        /*0018*/ 	.word	0x00000000
	.align		4
        /*001c*/ 	.word	0xfffffffd
	.align		4
        /*0020*/ 	.word	0x00000000
	.align		4
        /*0024*/ 	.word	0xfffffffc


//--------------------- .nv.constant4             --------------------------
	.section	.nv.constant4,"a",@progbits
	.align	8
	.align		8
.nv.constant4:
        /*0000*/ 	.dword	__assertfail
	.align		8
        /*0008*/ 	.dword	__unnamed_1
	.align		8
        /*0010*/ 	.dword	__unnamed_2
	.align		8
        /*0018*/ 	.dword	__unnamed_3
	.align		8
        /*0020*/ 	.dword	_ZN40_INTERNAL_509f6d23_4_k_cu_9eaee4cf_326814cuda3std3__45__cpo5beginE
	.align		8
        /*0028*/ 	.dword	_ZN40_INTERNAL_509f6d23_4_k_cu_9eaee4cf_326814cuda3std3__45__cpo3endE
	.align		8
        /*0030*/ 	.dword	_ZN40_INTERNAL_509f6d23_4_k_cu_9eaee4cf_326814cuda3std3__45__cpo6cbeginE
	.align		8
        /*0038*/ 	.dword	_ZN40_INTERNAL_509f6d23_4_k_cu_9eaee4cf_326814cuda3std3__45__cpo4cendE
	.align		8
        /*0040*/ 	.dword	_ZN40_INTERNAL_509f6d23_4_k_cu_9eaee4cf_326814cuda3std3__442_GLOBAL__N__509f6d23_4_k_cu_9eaee4cf_326816ignoreE
	.align		8
        /*0048*/ 	.dword	_ZN40_INTERNAL_509f6d23_4_k_cu_9eaee4cf_326814cuda3std3__419piecewise_constructE
	.align		8
        /*0050*/ 	.dword	_ZN40_INTERNAL_509f6d23_4_k_cu_9eaee4cf_326814cuda3std3__48in_placeE
	.align		8
        /*0058*/ 	.dword	_ZN40_INTERNAL_509f6d23_4_k_cu_9eaee4cf_326814cuda3std6ranges3__45__cpo4swapE
	.align		8
        /*0060*/ 	.dword	_ZN40_INTERNAL_509f6d23_4_k_cu_9eaee4cf_326814cuda3std6ranges3__45__cpo9iter_moveE
	.align		8
        /*0068*/ 	.dword	_ZN40_INTERNAL_509f6d23_4_k_cu_9eaee4cf_326814cute7productE
	.align		8
        /*0070*/ 	.dword	_ZN40_INTERNAL_509f6d23_4_k_cu_9eaee4cf_326814cute1_E
	.align		8
        /*0078*/ 	.dword	$str$24
	.align		8
        /*0080*/ 	.dword	$str$25


//--------------------- .text._ZN7cutlass13device_kernelINS_4gemm6kernel13GemmUniversalIN4cute5tupleIJiiiiEEENS1_10collective13CollectiveMmaINS1_39MainloopSm90TmaGmmaRmemAWarpSpecializedILi9ENS5_IJNS4_1CILi1EEESB_SB_EEENS1_32KernelTmaWarpSpecializedPingpongEEENS5_IJNSA_ILi64EEENSA_ILi128EEENSA_ILi32EEEEEEfNS5_IJSB_llEEEfSJ_NS4_8TiledMMAINS4_8MMA_AtomIJNS4_4SM904GMMA30MMA_64x128x8_F32TF32TF32_RS_TNILNSN_7ScaleInE1ELSP_1EEEEEENS4_6LayoutISC_NS5_IJNSA_ILi0EEEST_ST_EEEEENS5_IJNS4_10UnderscoreESW_SW_EEEEENS4_13SM90_TMA_LOADENS4_14ComposedLayoutINS4_7SwizzleILi1ELi4ELi3EEENS4_18smem_ptr_flag_bitsILi32EEENSS_INS5_IJNSA_ILi8EEES15_EEENS5_IJSB_S15_EEEEEEENS4_9Copy_AtomIJNS4_39AutoVectorizingCopyWithAssumedAlignmentILi128EEEfEEENS4_8identityESZ_S19_vS1E_EENS_8epilogue10collective6detail29Sm90TmaWarpSpecializedAdapterINS1H_15DefaultEpilogueIfNS5_IJlSB_lEEES1L_NS1G_6thread17LinearCombinationIfLi1EffLNS1M_9ScaleType4KindE0ELNS_15FloatRoundStyleE2EfEENS1_15EpilogueDefaultEEEEEvvEEEEvNT_6ParamsE --------------------------
	.section	.text._ZN7cutlass13device_kernelINS_4gemm6kernel13GemmUniversalIN4cute5tupleIJiiiiEEENS1_10collective13CollectiveMmaINS1_39MainloopSm90TmaGmmaRmemAWarpSpecializedILi9ENS5_IJNS4_1CILi1EEESB_SB_EEENS1_32KernelTmaWarpSpecializedPingpongEEENS5_IJNSA_ILi64EEENSA_ILi128EEENSA_ILi32EEEEEEfNS5_IJSB_llEEEfSJ_NS4_8TiledMMAINS4_8MMA_AtomIJNS4_4SM904GMMA30MMA_64x128x8_F32TF32TF32_RS_TNILNSN_7ScaleInE1ELSP_1EEEEEENS4_6LayoutISC_NS5_IJNSA_ILi0EEEST_ST_EEEEENS5_IJNS4_10UnderscoreESW_SW_EEEEENS4_13SM90_TMA_LOADENS4_14ComposedLayoutINS4_7SwizzleILi1ELi4ELi3EEENS4_18smem_ptr_flag_bitsILi32EEENSS_INS5_IJNSA_ILi8EEES15_EEENS5_IJSB_S15_EEEEEEENS4_9Copy_AtomIJNS4_39AutoVectorizingCopyWithAssumedAlignmentILi128EEEfEEENS4_8identityESZ_S19_vS1E_EENS_8epilogue10collective6detail29Sm90TmaWarpSpecializedAdapterINS1H_15DefaultEpilogueIfNS5_IJlSB_lEEES1L_NS1G_6thread17LinearCombinationIfLi1EffLNS1M_9ScaleType4KindE0ELNS_15FloatRoundStyleE2EfEENS1_15EpilogueDefaultEEEEEvvEEEEvNT_6ParamsE,"ax",@progbits
	.align	128
.text._ZN7cutlass13device_kernelINS_4gemm6kernel13GemmUniversalIN4cute5tupleIJiiiiEEENS1_10collective13CollectiveMmaINS1_39MainloopSm90TmaGmmaRmemAWarpSpecializedILi9ENS5_IJNS4_1CILi1EEESB_SB_EEENS1_32KernelTmaWarpSpecializedPingpongEEENS5_IJNSA_ILi64EEENSA_ILi128EEENSA_ILi32EEEEEEfNS5_IJSB_llEEEfSJ_NS4_8TiledMMAINS4_8MMA_AtomIJNS4_4SM904GMMA30MMA_64x128x8_F32TF32TF32_RS_TNILNSN_7ScaleInE1ELSP_1EEEEEENS4_6LayoutISC_NS5_IJNSA_ILi0EEEST_ST_EEEEENS5_IJNS4_10UnderscoreESW_SW_EEEEENS4_13SM90_TMA_LOADENS4_14ComposedLayoutINS4_7SwizzleILi1ELi4ELi3EEENS4_18smem_ptr_flag_bitsILi32EEENSS_INS5_IJNSA_ILi8EEES15_EEENS5_IJSB_S15_EEEEEEENS4_9Copy_AtomIJNS4_39AutoVectorizingCopyWithAssumedAlignmentILi128EEEfEEENS4_8identityESZ_S19_vS1E_EENS_8epilogue10collective6detail29Sm90TmaWarpSpecializedAdapterINS1H_15DefaultEpilogueIfNS5_IJlSB_lEEES1L_NS1G_6thread17LinearCombinationIfLi1EffLNS1M_9ScaleType4KindE0ELNS_15FloatRoundStyleE2EfEENS1_15EpilogueDefaultEEEEEvvEEEEvNT_6ParamsE:
        .type           _ZN7cutlass13device_kernelINS_4gemm6kernel13GemmUniversalIN4cute5tupleIJiiiiEEENS1_10collective13CollectiveMmaINS1_39MainloopSm90TmaGmmaRmemAWarpSpecializedILi9ENS5_IJNS4_1CILi1EEESB_SB_EEENS1_32KernelTmaWarpSpecializedPingpongEEENS5_IJNSA_ILi64EEENSA_ILi128EEENSA_ILi32EEEEEEfNS5_IJSB_llEEEfSJ_NS4_8TiledMMAINS4_8MMA_AtomIJNS4_4SM904GMMA30MMA_64x128x8_F32TF32TF32_RS_TNILNSN_7ScaleInE1ELSP_1EEEEEENS4_6LayoutISC_NS5_IJNSA_ILi0EEEST_ST_EEEEENS5_IJNS4_10UnderscoreESW_SW_EEEEENS4_13SM90_TMA_LOADENS4_14ComposedLayoutINS4_7SwizzleILi1ELi4ELi3EEENS4_18smem_ptr_flag_bitsILi32EEENSS_INS5_IJNSA_ILi8EEES15_EEENS5_IJSB_S15_EEEEEEENS4_9Copy_AtomIJNS4_39AutoVectorizingCopyWithAssumedAlignmentILi128EEEfEEENS4_8identityESZ_S19_vS1E_EENS_8epilogue10collective6detail29Sm90TmaWarpSpecializedAdapterINS1H_15DefaultEpilogueIfNS5_IJlSB_lEEES1L_NS1G_6thread17LinearCombinationIfLi1EffLNS1M_9ScaleType4KindE0ELNS_15FloatRoundStyleE2EfEENS1_15EpilogueDefaultEEEEEvvEEEEvNT_6ParamsE,@function
        .size           _ZN7cutlass13device_kernelINS_4gemm6kernel13GemmUniversalIN4cute5tupleIJiiiiEEENS1_10collective13CollectiveMmaINS1_39MainloopSm90TmaGmmaRmemAWarpSpecializedILi9ENS5_IJNS4_1CILi1EEESB_SB_EEENS1_32KernelTmaWarpSpecializedPingpongEEENS5_IJNSA_ILi64EEENSA_ILi128EEENSA_ILi32EEEEEEfNS5_IJSB_llEEEfSJ_NS4_8TiledMMAINS4_8MMA_AtomIJNS4_4SM904GMMA30MMA_64x128x8_F32TF32TF32_RS_TNILNSN_7ScaleInE1ELSP_1EEEEEENS4_6LayoutISC_NS5_IJNSA_ILi0EEEST_ST_EEEEENS5_IJNS4_10UnderscoreESW_SW_EEEEENS4_13SM90_TMA_LOADENS4_14ComposedLayoutINS4_7SwizzleILi1ELi4ELi3EEENS4_18smem_ptr_flag_bitsILi32EEENSS_INS5_IJNSA_ILi8EEES15_EEENS5_IJSB_S15_EEEEEEENS4_9Copy_AtomIJNS4_39AutoVectorizingCopyWithAssumedAlignmentILi128EEEfEEENS4_8identityESZ_S19_vS1E_EENS_8epilogue10collective6detail29Sm90TmaWarpSpecializedAdapterINS1H_15DefaultEpilogueIfNS5_IJlSB_lEEES1L_NS1G_6thread17LinearCombinationIfLi1EffLNS1M_9ScaleType4KindE0ELNS_15FloatRoundStyleE2EfEENS1_15EpilogueDefaultEEEEEvvEEEEvNT_6ParamsE,(.L_x_237 - _ZN7cutlass13device_kernelINS_4gemm6kernel13GemmUniversalIN4cute5tupleIJiiiiEEENS1_10collective13CollectiveMmaINS1_39MainloopSm90TmaGmmaRmemAWarpSpecializedILi9ENS5_IJNS4_1CILi1EEESB_SB_EEENS1_32KernelTmaWarpSpecializedPingpongEEENS5_IJNSA_ILi64EEENSA_ILi128EEENSA_ILi32EEEEEEfNS5_IJSB_llEEEfSJ_NS4_8TiledMMAINS4_8MMA_AtomIJNS4_4SM904GMMA30MMA_64x128x8_F32TF32TF32_RS_TNILNSN_7ScaleInE1ELSP_1EEEEEENS4_6LayoutISC_NS5_IJNSA_ILi0EEEST_ST_EEEEENS5_IJNS4_10UnderscoreESW_SW_EEEEENS4_13SM90_TMA_LOADENS4_14ComposedLayoutINS4_7SwizzleILi1ELi4ELi3EEENS4_18smem_ptr_flag_bitsILi32EEENSS_INS5_IJNSA_ILi8EEES15_EEENS5_IJSB_S15_EEEEEEENS4_9Copy_AtomIJNS4_39AutoVectorizingCopyWithAssumedAlignmentILi128EEEfEEENS4_8identityESZ_S19_vS1E_EENS_8epilogue10collective6detail29Sm90TmaWarpSpecializedAdapterINS1H_15DefaultEpilogueIfNS5_IJlSB_lEEES1L_NS1G_6thread17LinearCombinationIfLi1EffLNS1M_9ScaleType4KindE0ELNS_15FloatRoundStyleE2EfEENS1_15EpilogueDefaultEEEEEvvEEEEvNT_6ParamsE)
        .other          _ZN7cutlass13device_kernelINS_4gemm6kernel13GemmUniversalIN4cute5tupleIJiiiiEEENS1_10collective13CollectiveMmaINS1_39MainloopSm90TmaGmmaRmemAWarpSpecializedILi9ENS5_IJNS4_1CILi1EEESB_SB_EEENS1_32KernelTmaWarpSpecializedPingpongEEENS5_IJNSA_ILi64EEENSA_ILi128EEENSA_ILi32EEEEEEfNS5_IJSB_llEEEfSJ_NS4_8TiledMMAINS4_8MMA_AtomIJNS4_4SM904GMMA30MMA_64x128x8_F32TF32TF32_RS_TNILNSN_7ScaleInE1ELSP_1EEEEEENS4_6LayoutISC_NS5_IJNSA_ILi0EEEST_ST_EEEEENS5_IJNS4_10UnderscoreESW_SW_EEEEENS4_13SM90_TMA_LOADENS4_14ComposedLayoutINS4_7SwizzleILi1ELi4ELi3EEENS4_18smem_ptr_flag_bitsILi32EEENSS_INS5_IJNSA_ILi8EEES15_EEENS5_IJSB_S15_EEEEEEENS4_9Copy_AtomIJNS4_39AutoVectorizingCopyWithAssumedAlignmentILi128EEEfEEENS4_8identityESZ_S19_vS1E_EENS_8epilogue10collective6detail29Sm90TmaWarpSpecializedAdapterINS1H_15DefaultEpilogueIfNS5_IJlSB_lEEES1L_NS1G_6thread17LinearCombinationIfLi1EffLNS1M_9ScaleType4KindE0ELNS_15FloatRoundStyleE2EfEENS1_15EpilogueDefaultEEEEEvvEEEEvNT_6ParamsE,@"STO_CUDA_ENTRY STV_DEFAULT"
_ZN7cutlass13device_kernelINS_4gemm6kernel13GemmUniversalIN4cute5tupleIJiiiiEEENS1_10collective13CollectiveMmaINS1_39MainloopSm90TmaGmmaRmemAWarpSpecializedILi9ENS5_IJNS4_1CILi1EEESB_SB_EEENS1_32KernelTmaWarpSpecializedPingpongEEENS5_IJNSA_ILi64EEENSA_ILi128EEENSA_ILi32EEEEEEfNS5_IJSB_llEEEfSJ_NS4_8TiledMMAINS4_8MMA_AtomIJNS4_4SM904GMMA30MMA_64x128x8_F32TF32TF32_RS_TNILNSN_7ScaleInE1ELSP_1EEEEEENS4_6LayoutISC_NS5_IJNSA_ILi0EEEST_ST_EEEEENS5_IJNS4_10UnderscoreESW_SW_EEEEENS4_13SM90_TMA_LOADENS4_14ComposedLayoutINS4_7SwizzleILi1ELi4ELi3EEENS4_18smem_ptr_flag_bitsILi32EEENSS_INS5_IJNSA_ILi8EEES15_EEENS5_IJSB_S15_EEEEEEENS4_9Copy_AtomIJNS4_39AutoVectorizingCopyWithAssumedAlignmentILi128EEEfEEENS4_8identityESZ_S19_vS1E_EENS_8epilogue10collective6detail29Sm90TmaWarpSpecializedAdapterINS1H_15DefaultEpilogueIfNS5_IJlSB_lEEES1L_NS1G_6thread17LinearCombinationIfLi1EffLNS1M_9ScaleType4KindE0ELNS_15FloatRoundStyleE2EfEENS1_15EpilogueDefaultEEEEEvvEEEEvNT_6ParamsE:
[----:B------:R-:W0:Y:S02]  /*0000*/  LDC R1, c[0x0][0x28] ;  /* 0x00000a00ff017b82 */ /* 0x000e240000000800 */
[----:B0-----:R-:W-:Y:S01]  /*0010*/  VIADD R1, R1, 0xfffffff0 ;  /* 0xfffffff001017836 */ /* 0x001fe20000000000 */
[----:B------:R-:W0:Y:S01]  /*0020*/  S2R R0, SR_TID.X ;  /* 0x0000000000007919 */ /* 0x000e220000002100 */
[----:B------:R-:W-:Y:S01]  /*0030*/  ELECT P0, URZ, PT ;  /* 0x00000000003f782f */ /* 0x000fe20003800000 */
[----:B------:R-:W-:Y:S01]  /*0040*/  BSSY B0, `(.L_x_0) ;  /* 0x0000014000007945 */ /* 0x000fe20003800000 */
[--C-:B0-----:R-:W-:Y:S02]  /*0050*/  SHF.R.U32.HI R2, RZ, 0x5, R0.reuse ;  /* 0x00000005ff027819 */ /* 0x101fe40000011600 */
[----:B------:R-:W-:-:S03]  /*0060*/  SHF.R.U32.HI R111, RZ, 0x7, R0 ;  /* 0x00000007ff6f7819 */ /* 0x000fc60000011600 */
[----:B------:R-:W0:Y:S02]  /*0070*/  SHFL.IDX PT, R3, R2, RZ, 0x1f ;  /* 0x00001fff02037589 */ /* 0x000e2400000e0000 */
[----:B0-----:R-:W-:Y:S02]  /*0080*/  R2UR UR4, R3 ;  /* 0x00000000030472ca */ /* 0x001fe400000e0000 */
[----:B------:R0:W1:Y:S11]  /*0090*/  SHFL.IDX PT, R3, R111, RZ, 0x1f ;  /* 0x00001fff6f037589 */ /* 0x00007600000e0000 */
[----:B------:R-:W-:-:S02]  /*00a0*/  USHF.R.S32.HI UR5, URZ, 0x1f, UR4 ;  /* 0x0000001f3f057899 */ /* 0x000fc40008011404 */
[----:B------:R-:W-:Y:S02]  /*00b0*/  ISETP.NE.OR P0, PT, RZ, UR4, !P0 ;  /* 0x00000004ff007c0c */ /* 0x000fe4000c705670 */
[----:B------:R-:W-:-:S04]  /*00c0*/  ULEA.HI UR5, UR5, UR4, URZ, 0x2 ;  /* 0x0000000405057291 */ /* 0x000fc8000f8f103f */
[----:B------:R-:W-:-:S04]  /*00d0*/  ULOP3.LUT UR5, UR5, 0xfffffffc, URZ, 0xc0, !UPT ;  /* 0xfffffffc05057892 */ /* 0x000fc8000f8ec03f */
[----:B------:R-:W-:-:S03]  /*00e0*/  UIADD3 UR4, UR4, -UR5, URZ ;  /* 0x8000000504047290 */ /* 0x000fc6000fffe03f */
[----:B01----:R-:W-:Y:S09]  /*00f0*/  @P0 BRA `(.L_x_1) ;  /* 0x0000000000200947 */ /* 0x003ff20003800000 */
[----:B------:R-:W-:Y:S02]  /*0100*/  ULDC.64 UR6, c[0x0][0x198] ;  /* 0x0000660000067ab9 */ /* 0x000fe40000000a00 */
[----:B------:R-:W-:Y:S02]  /*0110*/  UIADD3 UR8, UP0, UR6, 0xf0, URZ ;  /* 0x000000f006087890 */ /* 0x000fe4000ff1e03f */
[----:B------:R-:W-:Y:S02]  /*0120*/  UIADD3 UR6, UP1, UR6, 0x1f0, URZ ;  /* 0x000001f006067890 */ /* 0x000fe4000ff3e03f */
[----:B------:R-:W-:Y:S02]  /*0130*/  UIADD3.X UR9, URZ, UR7, URZ, UP0, !UPT ;  /* 0x000000073f097290 */ /* 0x000fe400087fe43f */
[----:B------:R-:W-:-:S07]  /*0140*/  UIADD3.X UR7, URZ, UR7, URZ, UP1, !UPT ;  /* 0x000000073f077290 */ /* 0x000fce0008ffe43f */
[----:B------:R0:W-:Y:S02]  /*0150*/  UTMACCTL.PF [UR8] ;  /* 0x00000000080079b9 */ /* 0x0001e40008040000 */
[----:B------:R0:W-:Y:S02]  /*0160*/  UTMACCTL.PF [UR6] ;  /* 0x00000000060079b9 */ /* 0x0001e40008040000 */
[----:B0-----:R-:W-:Y:S01]  /*0170*/  NOP ;  /* 0x0000000000007918 */ /* 0x001fe20000000000 */
.L_x_1:
[----:B------:R-:W-:Y:S05]  /*0180*/  BSYNC B0 ;  /* 0x0000000000007941 */ /* 0x000fea0003800000 */
.L_x_0:
[----:B------:R-:W0:Y:S01]  /*0190*/  SHFL.IDX PT, R4, R2, RZ, 0x1f ;  /* 0x00001fff02047589 */ /* 0x000e2200000e0000 */
[----:B------:R-:W-:Y:S01]  /*01a0*/  R2UR UR13, R3 ;  /* 0x00000000030d72ca */ /* 0x000fe200000e0000 */
[----:B------:R-:W-:-:S04]  /*01b0*/  UISETP.NE.AND UP0, UPT, UR4, 0x3, UPT ;  /* 0x000000030400788c */ /* 0x000fc8000bf05270 */
[----:B------:R-:W-:-:S08]  /*01c0*/  UISETP.EQ.OR UP0, UPT, UR4, URZ, !UP0 ;  /* 0x0000003f0400728c */ /* 0x000fd0000c702670 */
[----:B------:R-:W-:Y:S02]  /*01d0*/  UIADD3 UR12, UR13, -0x1, URZ ;  /* 0xffffffff0d0c7890 */ /* 0x000fe4000fffe03f */
[----:B------:R-:W-:Y:S02]  /*01e0*/  UISETP.EQ.AND UP0, UPT, UR13, URZ, UP0 ;  /* 0x0000003f0d00728c */ /* 0x000fe40008702270 */
[----:B------:R-:W-:Y:S02]  /*01f0*/  UISETP.GE.U32.AND UP1, UPT, UR12, 0x2, UPT ;  /* 0x000000020c00788c */ /* 0x000fe4000bf26070 */
[----:B------:R-:W-:Y:S01]  /*0200*/  USEL UR42, URZ, 0x1, !UP0 ;  /* 0x000000013f2a7887 */ /* 0x000fe2000c000000 */
[----:B0-----:R-:W-:-:S03]  /*0210*/  ISETP.NE.AND P0, PT, R4, RZ, PT ;  /* 0x000000ff0400720c */ /* 0x001fc60003f05270 */
[----:B------:R-:W-:-:S10]  /*0220*/  USEL UR42, UR42, 0x2, UP1 ;  /* 0x000000022a2a7887 */ /* 0x000fd40008800000 */
[----:B------:R-:W-:Y:S05]  /*0230*/  @P0 BRA `(.L_x_2) ;  /* 0x00000000008c0947 */ /* 0x000fea0003800000 */
[----:B------:R-:W-:Y:S01]  /*0240*/  ELECT P0, URZ, PT ;  /* 0x00000000003f782f */ /* 0x000fe20003800000 */
[----:B------:R-:W-:-:S12]  /*0250*/  BSSY B0, `(.L_x_2) ;  /* 0x0000021000007945 */ /* 0x000fd80003800000 */
[----:B------:R-:W-:Y:S05]  /*0260*/  @!P0 BRA `(.L_x_3) ;  /* 0x00000000007c8947 */ /* 0x000fea0003800000 */
[----:B------:R-:W0:Y:S01]  /*0270*/  S2UR UR6, SR_CgaCtaId ;  /* 0x00000000000679c3 */ /* 0x000e220000008800 */
[----:B------:R-:W-:Y:S01]  /*0280*/  UMOV UR5, 0x400 ;  /* 0x0000040000057882 */ /* 0x000fe20000000000 */
[----:B------:R-:W-:Y:S01]  /*0290*/  UMOV UR7, 0x1 ;  /* 0x0000000100077882 */ /* 0x000fe20000000000 */
[----:B------:R-:W-:Y:S02]  /*02a0*/  UMOV UR8, 0x80 ;  /* 0x0000008000087882 */ /* 0x000fe40000000000 */
[----:B------:R-:W-:-:S04]  /*02b0*/  UIADD3 UR8, -UR8, 0x100000, URZ ;  /* 0x0010000008087890 */ /* 0x000fc8000fffe13f */
[----:B------:R-:W-:Y:S02]  /*02c0*/  USHF.L.U32 UR9, UR8, 0xb, URZ ;  /* 0x0000000b08097899 */ /* 0x000fe4000800063f */
[----:B------:R-:W-:Y:S02]  /*02d0*/  USHF.L.U32 UR8, UR8, 0x1, URZ ;  /* 0x0000000108087899 */ /* 0x000fe4000800063f */
[----:B0-----:R-:W-:Y:S02]  /*02e0*/  ULEA UR5, UR6, UR5, 0x18 ;  /* 0x0000000506057291 */ /* 0x001fe4000f8ec03f */
[----:B------:R-:W-:-:S04]  /*02f0*/  UIADD3 UR6, -UR7, 0x100000, URZ ;  /* 0x0010000007067890 */ /* 0x000fc8000fffe13f */
[----:B------:R-:W-:Y:S02]  /*0300*/  USHF.L.U32 UR7, UR6, 0xb, URZ ;  /* 0x0000000b06077899 */ /* 0x000fe4000800063f */
[----:B------:R-:W-:Y:S01]  /*0310*/  USHF.L.U32 UR6, UR6, 0x1, URZ ;  /* 0x0000000106067899 */ /* 0x000fe2000800063f */
[----:B------:R-:W0:Y:S11]  /*0320*/  FENCE.VIEW.ASYNC.S ;  /* 0x00000000000073c6 */ /* 0x000e360000000000 */
[----:B0-----:R0:W1:Y:S01]  /*0330*/  SYNCS.EXCH.64 URZ, [UR5], UR6 ;  /* 0x00000006053f75b2 */ /* 0x0010620008000100 */
[----:B------:R0:W2:Y:S01]  /*0340*/  SYNCS.EXCH.64 URZ, [UR5+0x48], UR8 ;  /* 0x00004808053f75b2 */ /* 0x0000a20008000100 */
[----:B------:R0:W3:Y:S01]  /*0350*/  SYNCS.EXCH.64 URZ, [UR5+0x8], UR6 ;  /* 0x00000806053f75b2 */ /* 0x0000e20008000100 */
[----:B------:R0:W4:Y:S01]  /*0360*/  SYNCS.EXCH.64 URZ, [UR5+0x50], UR8 ;  /* 0x00005008053f75b2 */ /* 0x0001220008000100 */
[----:B------:R0:W0:Y:S01]  /*0370*/  SYNCS.EXCH.64 URZ, [UR5+0x10], UR6 ;  /* 0x00001006053f75b2 */ /* 0x0000220008000100 */
        /* <DEDUP_REMOVED lines=13> */
[----:B------:R-:W-:Y:S01]  /*0450*/  NOP ;  /* 0x0000000000007918 */ /* 0x000fe20000000000 */
.L_x_3:
[----:B0-----:R-:W-:Y:S05]  /*0460*/  BSYNC B0 ;  /* 0x0000000000007941 */ /* 0x001fea0003800000 */
.L_x_2:
[----:B------:R-:W0:Y:S01]  /*0470*/  SHFL.IDX PT, R4, R2, RZ, 0x1f ;  /* 0x00001fff02047589 */ /* 0x000e2200000e0000 */
[----:B------:R-:W-:Y:S01]  /*0480*/  ELECT P0, URZ, PT ;  /* 0x00000000003f782f */ /* 0x000fe20003800000 */
[----:B------:R-:W-:Y:S01]  /*0490*/  NOP ;  /* 0x0000000000007918 */ /* 0x000fe20000000000 */
[----:B------:R-:W-:Y:S01]  /*04a0*/  ELECT P1, URZ, PT ;  /* 0x00000000003f782f */ /* 0x000fe20003820000 */
[----:B------:R-:W5:Y:S01]  /*04b0*/  SHFL.IDX PT, R3, R2, RZ, 0x1f ;  /* 0x00001fff02037589 */ /* 0x000f6200000e0000 */
[----:B------:R-:W-:Y:S01]  /*04c0*/  UMOV UR6, 0x20 ;  /* 0x0000002000067882 */ /* 0x000fe20000000000 */
[----:B------:R-:W-:Y:S01]  /*04d0*/  UMOV UR9, 0x80 ;  /* 0x0000008000097882 */ /* 0x000fe20000000000 */
[----:B------:R-:W-:Y:S01]  /*04e0*/  NOP ;  /* 0x0000000000007918 */ /* 0x000fe20000000000 */
[----:B------:R-:W1:Y:S01]  /*04f0*/  SHFL.IDX PT, R111, R111, RZ, 0x1f ;  /* 0x00001fff6f6f7589 */ /* 0x000e6200000e0000 */
[----:B------:R-:W-:Y:S01]  /*0500*/  ULDC.64 UR36, c[0x0][0x208] ;  /* 0x0000820000247ab9 */ /* 0x000fe20000000a00 */
[----:B0-----:R-:W-:-:S02]  /*0510*/  ISETP.NE.OR P0, PT, R4, RZ, !P0 ;  /* 0x000000ff0400720c */ /* 0x001fc40004705670 */
[----:B-----5:R-:W-:Y:S02]  /*0520*/  ISETP.NE.OR P1, PT, R3, RZ, !P1 ;  /* 0x000000ff0300720c */ /* 0x020fe40004f25670 */
[----:B------:R-:W-:-:S04]  /*0530*/  SHF.R.S32.HI R3, RZ, 0x1f, R0 ;  /* 0x0000001fff037819 */ /* 0x000fc80000011400 */
[----:B------:R-:W-:-:S05]  /*0540*/  LEA.HI R3, R3, R0, RZ, 0x7 ;  /* 0x0000000003037211 */ /* 0x000fca00078f38ff */
[----:B------:R-:W-:Y:S01]  /*0550*/  VOTEU.ALL UP0, P0 ;  /* 0x00000000003f7886 */ /* 0x000fe20000000000 */
[----:B------:R-:W-:Y:S01]  /*0560*/  LOP3.LUT R3, R3, 0xffffff80, RZ, 0xc0, !PT ;  /* 0xffffff8003037812 */ /* 0x000fe200078ec0ff */
[----:B------:R-:W-:-:S03]  /*0570*/  VOTEU.ALL UP1, P1 ;  /* 0x00000000003f7886 */ /* 0x000fc60000820000 */
[----:B------:R-:W0:Y:S01]  /*0580*/  @!UP0 S2UR UR8, SR_CgaCtaId ;  /* 0x00000000000889c3 */ /* 0x000e220000008800 */
[----:B------:R-:W-:Y:S01]  /*0590*/  @!UP0 UMOV UR5, 0x400 ;  /* 0x0000040000058882 */ /* 0x000fe20000000000 */
[----:B------:R-:W-:-:S04]  /*05a0*/  @!UP0 UIADD3 UR6, -UR6, 0x100000, URZ ;  /* 0x0010000006068890 */ /* 0x000fc8000fffe13f */
[----:B------:R-:W-:Y:S02]  /*05b0*/  @!UP0 USHF.L.U32 UR7, UR6, 0xb, URZ ;  /* 0x0000000b06078899 */ /* 0x000fe4000800063f */
[----:B------:R-:W-:Y:S01]  /*05c0*/  @!UP0 USHF.L.U32 UR6, UR6, 0x1, URZ ;  /* 0x0000000106068899 */ /* 0x000fe2000800063f */
[----:B------:R-:W-:Y:S01]  /*05d0*/  IMAD.IADD R25, R0, 0x1, -R3 ;  /* 0x0000000100197824 */ /* 0x000fe200078e0a03 */
[----:B------:R-:W-:Y:S01]  /*05e0*/  @!UP1 UMOV UR10, 0x400 ;  /* 0x00000400000a9882 */ /* 0x000fe20000000000 */
[----:B------:R-:W-:Y:S01]  /*05f0*/  VOTEU.ALL UP2, P1 ;  /* 0x00000000003f7886 */ /* 0x000fe20000840000 */
[----:B------:R-:W-:Y:S01]  /*0600*/  VOTEU.ALL UP3, P1 ;  /* 0x00000000003f7886 */ /* 0x000fe20000860000 */
[----:B------:R-:W-:Y:S01]  /*0610*/  VOTEU.ALL UP4, P1 ;  /* 0x00000000003f7886 */ /* 0x000fe20000880000 */
[----:B------:R-:W5:Y:S01]  /*0620*/  @!UP1 S2UR UR11, SR_CgaCtaId ;  /* 0x00000000000b99c3 */ /* 0x000f620000008800 */
[----:B------:R-:W-:Y:S01]  /*0630*/  VOTEU.ALL UP5, P1 ;  /* 0x00000000003f7886 */ /* 0x000fe200008a0000 */
[----:B------:R-:W-:Y:S01]  /*0640*/  ISETP.NE.AND P1, PT, RZ, UR13, PT ;  /* 0x0000000dff007c0c */ /* 0x000fe2000bf25270 */
[----:B0-----:R-:W-:-:S02]  /*0650*/  @!UP0 ULEA UR5, UR8, UR5, 0x18 ;  /* 0x0000000508058291 */ /* 0x001fc4000f8ec03f */
[----:B------:R-:W-:-:S04]  /*0660*/  @!UP1 UIADD3 UR8, -UR9, 0x100000, URZ ;  /* 0x0010000009089890 */ /* 0x000fc8000fffe13f */
[----:B------:R-:W-:Y:S02]  /*0670*/  @!UP1 USHF.L.U32 UR9, UR8, 0xb, URZ ;  /* 0x0000000b08099899 */ /* 0x000fe4000800063f */
[----:B------:R-:W-:Y:S01]  /*0680*/  @!UP1 USHF.L.U32 UR8, UR8, 0x1, URZ ;  /* 0x0000000108089899 */ /* 0x000fe2000800063f */
[----:B------:R-:W-:Y:S01]  /*0690*/  VOTEU.ALL UP0, P0 ;  /* 0x00000000003f7886 */ /* 0x000fe20000000000 */
[----:B-----5:R-:W-:Y:S01]  /*06a0*/  @!UP1 ULEA UR10, UR11, UR10, 0x18 ;  /* 0x0000000a0b0a9291 */ /* 0x020fe2000f8ec03f */
[----:B------:R-:W-:Y:S01]  /*06b0*/  VOTEU.ALL UP1, P0 ;  /* 0x00000000003f7886 */ /* 0x000fe20000020000 */
[----:B------:R-:W0:Y:S02]  /*06c0*/  FENCE.VIEW.ASYNC.S ;  /* 0x00000000000073c6 */ /* 0x000e240000000000 */
[----:B0-----:R-:W1:Y:S02]  /*06d0*/  @!UP0 SYNCS.EXCH.64 URZ, [UR5+0xc0], UR6 ;  /* 0x0000c006053f85b2 */ /* 0x001e640008000100 */
[----:B------:R0:W1:Y:S01]  /*06e0*/  @!UP1 SYNCS.EXCH.64 URZ, [UR5+0xc8], UR6 ;  /* 0x0000c806053f95b2 */ /* 0x0000620008000100 */
[----:B------:R-:W-:Y:S01]  /*06f0*/  NOP ;  /* 0x0000000000007918 */ /* 0x000fe20000000000 */
[----:B0-----:R-:W-:-:S02]  /*0700*/  ULDC.64 UR6, c[0x0][0x598] ;  /* 0x0001660000067ab9 */ /* 0x001fc40000000a00 */
[----:B------:R-:W-:Y:S02]  /*0710*/  ISETP.NE.U32.AND P0, PT, RZ, UR6, PT ;  /* 0x00000006ff007c0c */ /* 0x000fe4000bf05070 */
[----:B------:R0:W1:Y:S02]  /*0720*/  @!UP2 SYNCS.EXCH.64 URZ, [UR10+0xa0], UR8 ;  /* 0x0000a0080a3fa5b2 */ /* 0x0000640008000100 */
[----:B------:R-:W-:Y:S01]  /*0730*/  ISETP.NE.AND.EX P0, PT, RZ, UR7, PT, P0 ;  /* 0x00000007ff007c0c */ /* 0x000fe2000bf05300 */
[----:B------:R0:W1:Y:S01]  /*0740*/  @!UP3 SYNCS.EXCH.64 URZ, [UR10+0xa8], UR8 ;  /* 0x0000a8080a3fb5b2 */ /* 0x0000620008000100 */
[----:B------:R0:W1:Y:S01]  /*0750*/  @!UP4 SYNCS.EXCH.64 URZ, [UR10+0xb0], UR8 ;  /* 0x0000b0080a3fc5b2 */ /* 0x0000620008000100 */
[----:B------:R0:W1:Y:S01]  /*0760*/  @!UP5 SYNCS.EXCH.64 URZ, [UR10+0xb8], UR8 ;  /* 0x0000b8080a3fd5b2 */ /* 0x0000620008000100 */
[----:B------:R-:W-:Y:S01]  /*0770*/  NOP ;  /* 0x0000000000007918 */ /* 0x000fe20000000000 */
[----:B-1234-:R-:W-:Y:S08]  /*0780*/  BAR.SYNC.DEFER_BLOCKING 0x0 ;  /* 0x0000000000007b1d */ /* 0x01eff00000010000 */
[----:B0-----:R-:W-:Y:S05]  /*0790*/  @!P0 BRA `(.L_x_4) ;  /* 0x00000000001c8947 */ /* 0x001fea0003800000 */
[----:B------:R-:W0:Y:S02]  /*07a0*/  LDC.64 R2, c[0x0][0x598] ;  /* 0x00016600ff027b82 */ /* 0x000e240000000a00 */
[----:B0-----:R-:W2:Y:S02]  /*07b0*/  LDG.E.64 R2, desc[UR36][R2.64] ;  /* 0x0000002402027981 */ /* 0x001ea4000c1e1b00 */
[----:B--2---:R-:W-:-:S04]  /*07c0*/  ISETP.NE.U32.AND P0, PT, R2, RZ, PT ;  /* 0x000000ff0200720c */ /* 0x004fc80003f05070 */
[----:B------:R-:W-:-:S13]  /*07d0*/  ISETP.NE.AND.EX P0, PT, R3, RZ, PT, P0 ;  /* 0x000000ff0300720c */ /* 0x000fda0003f05300 */
[----:B------:R-:W-:Y:S05]  /*07e0*/  @!P0 BRA `(.L_x_4) ;  /* 0x0000000000088947 */ /* 0x000fea0003800000 */
[----:B------:R1:W5:Y:S01]  /*07f0*/  LD.E R88, desc[UR36][R2.64] ;  /* 0x0000002402587980 */ /* 0x000362000c101900 */
[----:B------:R-:W-:Y:S05]  /*0800*/  BRA `(.L_x_5) ;  /* 0x0000000000247947 */ /* 0x000fea0003800000 */
.L_x_4:
[----:B------:R-:W-:Y:S02]  /*0810*/  ULDC.64 UR6, c[0x0][0x588] ;  /* 0x0001620000067ab9 */ /* 0x000fe40000000a00 */
[----:B------:R-:W-:-:S04]  /*0820*/  ISETP.NE.U32.AND P0, PT, RZ, UR6, PT ;  /* 0x00000006ff007c0c */ /* 0x000fc8000bf05070 */
[----:B------:R-:W-:-:S13]  /*0830*/  ISETP.NE.AND.EX P0, PT, RZ, UR7, PT, P0 ;  /* 0x00000007ff007c0c */ /* 0x000fda000bf05300 */
[----:B------:R-:W-:Y:S05]  /*0840*/  @!P0 BRA `(.L_x_6) ;  /* 0x00000000000c8947 */ /* 0x000fea0003800000 */
[----:B------:R-:W0:Y:S02]  /*0850*/  LDC.64 R88, c[0x0][0x588] ;  /* 0x00016200ff587b82 */ /* 0x000e240000000a00 */
[----:B0-----:R0:W5:Y:S01]  /*0860*/  LDG.E R88, desc[UR36][R88.64] ;  /* 0x0000002458587981 */ /* 0x001162000c1e1900 */
[----:B------:R-:W-:Y:S05]  /*0870*/  BRA `(.L_x_5) ;  /* 0x0000000000087947 */ /* 0x000fea0003800000 */
.L_x_6:
[----:B------:R-:W-:Y:S02]  /*0880*/  ULDC UR5, c[0x0][0x580] ;  /* 0x0001600000057ab9 */ /* 0x000fe40000000800 */
[----:B------:R-:W-:-:S07]  /*0890*/  IMAD.U32 R88, RZ, RZ, UR5 ;  /* 0x00000005ff587e24 */ /* 0x000fce000f8e00ff */
.L_x_5:
[----:B------:R-:W-:Y:S02]  /*08a0*/  ULDC.64 UR6, c[0x0][0x5a0] ;  /* 0x0001680000067ab9 */ /* 0x000fe40000000a00 */
[----:B------:R-:W-:-:S04]  /*08b0*/  ISETP.NE.U32.AND P0, PT, RZ, UR6, PT ;  /* 0x00000006ff007c0c */ /* 0x000fc8000bf05070 */
[----:B------:R-:W-:-:S13]  /*08c0*/  ISETP.NE.AND.EX P0, PT, RZ, UR7, PT, P0 ;  /* 0x00000007ff007c0c */ /* 0x000fda000bf05300 */
[----:B------:R-:W-:Y:S05]  /*08d0*/  @!P0 BRA `(.L_x_7) ;  /* 0x00000000001c8947 */ /* 0x000fea0003800000 */
[----:B-1----:R-:W1:Y:S02]  /*08e0*/  LDC.64 R2, c[0x0][0x5a0] ;  /* 0x00016800ff027b82 */ /* 0x002e640000000a00 */
[----:B-1----:R-:W2:Y:S02]  /*08f0*/  LDG.E.64 R2, desc[UR36][R2.64] ;  /* 0x0000002402027981 */ /* 0x002ea4000c1e1b00 */
[----:B--2---:R-:W-:-:S04]  /*0900*/  ISETP.NE.U32.AND P0, PT, R2, RZ, PT ;  /* 0x000000ff0200720c */ /* 0x004fc80003f05070 */
[----:B------:R-:W-:-:S13]  /*0910*/  ISETP.NE.AND.EX P0, PT, R3, RZ, PT, P0 ;  /* 0x000000ff0300720c */ /* 0x000fda0003f05300 */
[----:B------:R-:W-:Y:S05]  /*0920*/  @!P0 BRA `(.L_x_7) ;  /* 0x0000000000088947 */ /* 0x000fea0003800000 */
[----:B0-----:R2:W5:Y:S01]  /*0930*/  LD.E R89, desc[UR36][R2.64] ;  /* 0x0000002402597980 */ /* 0x001562000c101900 */
[----:B------:R-:W-:Y:S05]  /*0940*/  BRA `(.L_x_8) ;  /* 0x0000000000247947 */ /* 0x000fea0003800000 */
.L_x_7:
[----:B------:R-:W-:Y:S02]  /*0950*/  ULDC.64 UR6, c[0x0][0x590] ;  /* 0x0001640000067ab9 */ /* 0x000fe40000000a00 */
[----:B------:R-:W-:-:S04]  /*0960*/  ISETP.NE.U32.AND P0, PT, RZ, UR6, PT ;  /* 0x00000006ff007c0c */ /* 0x000fc8000bf05070 */
[----:B------:R-:W-:-:S13]  /*0970*/  ISETP.NE.AND.EX P0, PT, RZ, UR7, PT, P0 ;  /* 0x00000007ff007c0c */ /* 0x000fda000bf05300 */
[----:B------:R-:W-:Y:S05]  /*0980*/  @!P0 BRA `(.L_x_9) ;  /* 0x00000000000c8947 */ /* 0x000fea0003800000 */
[----:B-1----:R-:W0:Y:S02]  /*0990*/  LDC.64 R2, c[0x0][0x590] ;  /* 0x00016400ff027b82 */ /* 0x002e240000000a00 */
[----:B0-----:R0:W5:Y:S01]  /*09a0*/  LDG.E R89, desc[UR36][R2.64] ;  /* 0x0000002402597981 */ /* 0x001162000c1e1900 */
[----:B------:R-:W-:Y:S05]  /*09b0*/  BRA `(.L_x_8) ;  /* 0x0000000000087947 */ /* 0x000fea0003800000 */
.L_x_9:
[----:B------:R-:W-:Y:S02]  /*09c0*/  ULDC UR5, c[0x0][0x584] ;  /* 0x0001610000057ab9 */ /* 0x000fe40000000800 */
[----:B0-----:R-:W-:-:S07]  /*09d0*/  IMAD.U32 R89, RZ, RZ, UR5 ;  /* 0x00000005ff597e24 */ /* 0x001fce000f8e00ff */
.L_x_8:
[----:B012---:R-:W0:Y:S01]  /*09e0*/  LDC R2, c[0x0][0x65c] ;  /* 0x00019700ff027b82 */ /* 0x007e220000000800 */
[----:B------:R-:W1:Y:S01]  /*09f0*/  S2R R11, SR_CTAID.Y ;  /* 0x00000000000b7919 */ /* 0x000e620000002600 */
[----:B------:R-:W-:Y:S01]  /*0a00*/  UISETP.NE.AND UP0, UPT, UR13, 0x2, UPT ;  /* 0x000000020d00788c */ /* 0x000fe2000bf05270 */
[----:B------:R-:W-:Y:S01]  /*0a10*/  IMAD.MOV.U32 R3, RZ, RZ, RZ ;  /* 0x000000ffff037224 */ /* 0x000fe200078e00ff */
[----:B------:R-:W-:Y:S01]  /*0a20*/  ULDC UR5, c[0x0][0x28c] ;  /* 0x0000a30000057ab9 */ /* 0x000fe20000000800 */
[----:B------:R-:W-:Y:S01]  /*0a30*/  LOP3.LUT R23, R23, 0xfffffff7, RZ, 0xc0, !PT ;  /* 0xfffffff717177812 */ /* 0x000fe200078ec0ff */
[----:B------:R-:W-:Y:S02]  /*0a40*/  UIADD3 UR5, UR5, 0x1f, URZ ;  /* 0x0000001f05057890 */ /* 0x000fe4000fffe03f */
[----:B------:R-:W-:Y:S01]  /*0a50*/  PLOP3.LUT P0, PT, PT, PT, UP0, 0x80, 0x0 ;  /* 0x000000000000781c */ /* 0x000fe20003f0f008 */
[----:B------:R-:W-:Y:S01]  /*0a60*/  UMOV UR41, URZ ;  /* 0x0000003f00297c82 */ /* 0x000fe20008000000 */
[----:B------:R-:W-:Y:S01]  /*0a70*/  USHF.R.S32.HI UR8, URZ, 0x1f, UR5 ;  /* 0x0000001f3f087899 */ /* 0x000fe20008011405 */
[----:B------:R-:W-:Y:S01]  /*0a80*/  UMOV UR40, URZ ;  /* 0x0000003f00287c82 */ /* 0x000fe20008000000 */
[----:B------:R-:W-:-:S02]  /*0a90*/  ULDC.64 UR10, c[0x0][0x650] ;  /* 0x00019400000a7ab9 */ /* 0x000fc40000000a00 */
[----:B------:R-:W-:-:S04]  /*0aa0*/  ULEA.HI UR8, UR8, UR5, URZ, 0x5 ;  /* 0x0000000508087291 */ /* 0x000fc8000f8f283f */
[----:B------:R-:W-:Y:S01]  /*0ab0*/  USHF.R.S32.HI UR43, URZ, 0x5, UR8 ;  /* 0x000000053f2b7899 */ /* 0x000fe20008011408 */
[----:B0-----:R-:W-:Y:S02]  /*0ac0*/  ISETP.NE.AND P2, PT, R2, 0x1, PT ;  /* 0x000000010200780c */ /* 0x001fe40003f45270 */
[----:B------:R-:W0:Y:S11]  /*0ad0*/  S2R R2, SR_CTAID.X ;  /* 0x0000000000027919 */ /* 0x000e360000002500 */
[----:B------:R-:W0:Y:S01]  /*0ae0*/  @P2 LDC R19, c[0x0][0x10] ;  /* 0x00000400ff132b82 */ /* 0x000e220000000800 */
[----:B-1----:R-:W-:Y:S01]  /*0af0*/  @P2 IMAD.MOV.U32 R4, RZ, RZ, R11 ;  /* 0x000000ffff042224 */ /* 0x002fe200078e000b */
[----:B------:R-:W-:Y:S01]  /*0b00*/  @P2 LOP3.LUT R23, R23, 0x8, RZ, 0xfc, !PT ;  /* 0x0000000817172812 */ /* 0x000fe200078efcff */
[----:B------:R-:W-:-:S02]  /*0b10*/  @P2 IMAD.MOV.U32 R5, RZ, RZ, RZ ;  /* 0x000000ffff052224 */ /* 0x000fc400078e00ff */
[----:B------:R-:W-:-:S03]  /*0b20*/  @P2 IMAD.MOV.U32 R17, RZ, RZ, RZ ;  /* 0x000000ffff112224 */ /* 0x000fc600078e00ff */
[----:B------:R-:W1:Y:S01]  /*0b30*/  @!P2 LDC R7, c[0x0][0xc] ;  /* 0x00000300ff07ab82 */ /* 0x000e620000000800 */
[----:B------:R-:W-:Y:S01]  /*0b40*/  ULDC UR6, c[0x0][0xc] ;  /* 0x0000030000067ab9 */ /* 0x000fe20000000800 */
[----:B------:R-:W-:Y:S01]  /*0b50*/  ULDC UR7, c[0x0][0x10] ;  /* 0x0000040000077ab9 */ /* 0x000fe20000000800 */
[----:B------:R-:W-:Y:S01]  /*0b60*/  ULDC UR5, c[0x0][0x14] ;  /* 0x0000050000057ab9 */ /* 0x000fe20000000800 */
[----:B------:R-:W-:-:S04]  /*0b70*/  UIMAD.WIDE.U32 UR6, UR6, UR7, URZ ;  /* 0x00000007060672a5 */ /* 0x000fc8000f8e003f */
[----:B------:R-:W-:Y:S02]  /*0b80*/  UIMAD.WIDE.U32 UR38, UR6, UR5, URZ ;  /* 0x00000005062672a5 */ /* 0x000fe4000f8e003f */
[----:B------:R-:W-:-:S04]  /*0b90*/  UIMAD UR44, UR7, UR5, URZ ;  /* 0x00000005072c72a4 */ /* 0x000fc8000f8e023f */
[----:B------:R-:W-:Y:S01]  /*0ba0*/  UIADD3 UR44, UR39, UR44, URZ ;  /* 0x0000002c272c7290 */ /* 0x000fe2000fffe03f */
[----:B0-----:R-:W-:-:S04]  /*0bb0*/  @P2 IMAD.WIDE.U32 R18, R2, R19, R4 ;  /* 0x0000001302122225 */ /* 0x001fc800078e0004 */
[----:B------:R-:W-:Y:S02]  /*0bc0*/  @P2 IMAD.IADD R17, R19, 0x1, R17 ;  /* 0x0000000113112824 */ /* 0x000fe400078e0211 */
[----:B-1----:R-:W-:-:S04]  /*0bd0*/  @!P2 IMAD.WIDE.U32 R4, R7, R11, R2 ;  /* 0x0000000b0704a225 */ /* 0x002fc800078e0002 */
[----:B------:R-:W-:Y:S02]  /*0be0*/  @!P2 IMAD.MOV.U32 R18, RZ, RZ, R4 ;  /* 0x000000ffff12a224 */ /* 0x000fe400078e0004 */
[----:B------:R-:W-:Y:S01]  /*0bf0*/  @!P2 IMAD.MOV.U32 R17, RZ, RZ, R5 ;  /* 0x000000ffff11a224 */ /* 0x000fe200078e0005 */
[----:B------:R-:W-:Y:S06]  /*0c00*/  @P0 BRA `(.L_x_10) ;  /* 0x0000000000200947 */ /* 0x000fec0003800000 */
[----:B------:R-:W-:Y:S01]  /*0c10*/  UISETP.GE.U32.AND UP0, UPT, UR43, 0x9, UPT ;  /* 0x000000092b00788c */ /* 0x000fe2000bf06070 */
[----:B------:R-:W-:Y:S01]  /*0c20*/  IADD3 R18, P0, R18, UR38, RZ ;  /* 0x0000002612127c10 */ /* 0x000fe2000ff1e0ff */
[----:B------:R-:W-:Y:S01]  /*0c30*/  UIMAD.WIDE.U32 UR6, UR43, 0x38e38e39, URZ ;  /* 0x38e38e392b0678a5 */ /* 0x000fe2000f8e003f */
[----:B------:R-:W-:Y:S02]  /*0c40*/  UMOV UR40, URZ ;  /* 0x0000003f00287c82 */ /* 0x000fe40008000000 */
[----:B------:R-:W-:Y:S01]  /*0c50*/  IADD3.X R17, R17, UR44, RZ, P0, !PT ;  /* 0x0000002c11117c10 */ /* 0x000fe200087fe4ff */
[----:B------:R-:W-:-:S04]  /*0c60*/  USHF.R.U32.HI UR6, URZ, 0x1, UR7 ;  /* 0x000000013f067899 */ /* 0x000fc80008011607 */
[----:B------:R-:W-:Y:S02]  /*0c70*/  UIMAD UR41, UR6, -0x9, UR43 ;  /* 0xfffffff7062978a4 */ /* 0x000fe4000f8e022b */
[----:B------:R-:W-:-:S12]  /*0c80*/  @UP0 ULOP3.LUT UR40, UR6, 0x1, URZ, 0xc0, !UPT ;  /* 0x0000000106280892 */ /* 0x000fd8000f8ec03f */
.L_x_10:
[----:B------:R-:W-:Y:S01]  /*0c90*/  ISETP.GE.U32.AND P0, PT, R18, UR10, PT ;  /* 0x0000000a12007c0c */ /* 0x000fe2000bf06070 */
[----:B------:R-:W-:Y:S01]  /*0ca0*/  IMAD.MOV.U32 R19, RZ, RZ, -0x1 ;  /* 0xffffffffff137424 */ /* 0x000fe200078e00ff */
[----:B------:R-:W-:Y:S01]  /*0cb0*/  PRMT R4, RZ, 0x7610, R4 ;  /* 0x00007610ff047816 */ /* 0x000fe20000000004 */
[----:B------:R-:W-:Y:S01]  /*0cc0*/  IMAD.MOV.U32 R22, RZ, RZ, -0x1 ;  /* 0xffffffffff167424 */ /* 0x000fe200078e00ff */
[----:B------:R-:W-:Y:S01]  /*0cd0*/  ISETP.GE.U32.AND.EX P0, PT, R17, UR11, PT, P0 ;  /* 0x0000000b11007c0c */ /* 0x000fe2000bf06100 */
[----:B------:R-:W-:-:S12]  /*0ce0*/  IMAD.MOV.U32 R16, RZ, RZ, -0x1 ;  /* 0xffffffffff107424 */ /* 0x000fd800078e00ff */
[----:B------:R-:W-:Y:S05]  /*0cf0*/  @P0 BRA `(.L_x_11) ;  /* 0x00000004005c0947 */ /* 0x000fea0003800000 */
[----:B------:R-:W0:Y:S01]  /*0d00*/  LDC.64 R14, c[0x0][0x628] ;  /* 0x00018a00ff0e7b82 */ /* 0x000e220000000a00 */
[----:B------:R-:W-:Y:S02]  /*0d10*/  IMAD.MOV.U32 R4, RZ, RZ, R18 ;  /* 0x000000ffff047224 */ /* 0x000fe400078e0012 */
[----:B------:R-:W-:-:S05]  /*0d20*/  IMAD.MOV.U32 R5, RZ, RZ, R17 ;  /* 0x000000ffff057224 */ /* 0x000fca00078e0011 */
[----:B------:R-:W1:Y:S08]  /*0d30*/  LDC R10, c[0x0][0x630] ;  /* 0x00018c00ff0a7b82 */ /* 0x000e700000000800 */
[----:B------:R-:W2:Y:S01]  /*0d40*/  LDC.64 R20, c[0x0][0x620] ;  /* 0x00018800ff147b82 */ /* 0x000ea20000000a00 */
[----:B0-----:R-:W-:-:S04]  /*0d50*/  ISETP.NE.U32.AND P0, PT, R14, RZ, PT ;  /* 0x000000ff0e00720c */ /* 0x001fc80003f05070 */
[----:B------:R-:W-:-:S13]  /*0d60*/  ISETP.NE.AND.EX P0, PT, R15, RZ, PT, P0 ;  /* 0x000000ff0f00720c */ /* 0x000fda0003f05300 */
[----:B-12---:R-:W-:Y:S05]  /*0d70*/  @!P0 BRA `(.L_x_12) ;  /* 0x0000000000288947 */ /* 0x006fea0003800000 */
[----:B------:R-:W0:Y:S02]  /*0d80*/  LDC R9, c[0x0][0x634] ;  /* 0x00018d00ff097b82 */ /* 0x000e240000000800 */
[----:B0-----:R-:W-:-:S05]  /*0d90*/  IADD3 R9, P0, R18, R9, RZ ;  /* 0x0000000912097210 */ /* 0x001fca0007f1e0ff */
[----:B------:R-:W-:-:S04]  /*0da0*/  IMAD.X R13, RZ, RZ, R17, P0 ;  /* 0x000000ffff0d7224 */ /* 0x000fc800000e0611 */
[----:B------:R-:W-:-:S04]  /*0db0*/  IMAD.WIDE.U32 R4, R13, R14, RZ ;  /* 0x0000000e0d047225 */ /* 0x000fc800078e00ff */
[----:B------:R-:W-:-:S04]  /*0dc0*/  IMAD.WIDE.U32 R6, P0, R9, R15, R4 ;  /* 0x0000000f09067225 */ /* 0x000fc80007800004 */
[----:B------:R-:W-:Y:S01]  /*0dd0*/  IMAD.WIDE.U32 R4, R9, R14, RZ ;  /* 0x0000000e09047225 */ /* 0x000fe200078e00ff */
[----:B------:R-:W-:-:S03]  /*0de0*/  MOV R8, R7 ;  /* 0x0000000700087202 */ /* 0x000fc60000000f00 */
[----:B------:R-:W-:Y:S01]  /*0df0*/  IMAD.X R9, RZ, RZ, RZ, P0 ;  /* 0x000000ffff097224 */ /* 0x000fe200000e06ff */
[----:B------:R-:W-:-:S05]  /*0e00*/  IADD3 RZ, P0, R5, R6, RZ ;  /* 0x0000000605ff7210 */ /* 0x000fca0007f1e0ff */
[----:B------:R-:W-:-:S08]  /*0e10*/  IMAD.WIDE.U32.X R4, R13, R15, R8, P0 ;  /* 0x0000000f0d047225 */ /* 0x000fd000000e0408 */
.L_x_12:
[-CC-:B------:R-:W-:Y:S01]  /*0e20*/  SHF.R.U64 R24, R4, R10.reuse, R5.reuse ;  /* 0x0000000a04187219 */ /* 0x180fe20000001205 */
[----:B------:R-:W0:Y:S01]  /*0e30*/  LDC R8, c[0x0][0x618] ;  /* 0x00018600ff087b82 */ /* 0x000e220000000800 */
[----:B------:R-:W-:Y:S01]  /*0e40*/  SHF.R.U32.HI R4, RZ, R10, R5 ;  /* 0x0000000aff047219 */ /* 0x000fe20000011605 */
[----:B------:R-:W-:Y:S01]  /*0e50*/  ULDC UR5, c[0x0][0x150] ;  /* 0x0000540000057ab9 */ /* 0x000fe20000000800 */
[----:B------:R-:W-:Y:S01]  /*0e60*/  IADD3 R9, P0, RZ, -R24, RZ ;  /* 0x80000018ff097210 */ /* 0x000fe20007f1e0ff */
[----:B------:R-:W-:Y:S01]  /*0e70*/  IMAD.MOV.U32 R16, RZ, RZ, R18 ;  /* 0x000000ffff107224 */ /* 0x000fe200078e0012 */
[----:B------:R-:W-:-:S03]  /*0e80*/  I2FP.F32.U32 R3, R2 ;  /* 0x0000000200037245 */ /* 0x000fc60000201000 */
[----:B------:R-:W1:Y:S01]  /*0e90*/  LDC.64 R26, c[0x0][0x640] ;  /* 0x00019000ff1a7b82 */ /* 0x000e620000000a00 */
[----:B------:R-:W-:Y:S02]  /*0ea0*/  IMAD.X R13, RZ, RZ, ~R4, P0 ;  /* 0x000000ffff0d7224 */ /* 0x000fe400000e0e04 */
[----:B------:R-:W-:Y:S01]  /*0eb0*/  FMUL R3, R3, UR5 ;  /* 0x0000000503037c20 */ /* 0x000fe20008400000 */
[----:B------:R-:W-:Y:S01]  /*0ec0*/  IMAD.WIDE.U32 R4, R9, R20, R16 ;  /* 0x0000001409047225 */ /* 0x000fe200078e0010 */
[----:B------:R-:W-:-:S03]  /*0ed0*/  ULDC UR5, c[0x0][0x154] ;  /* 0x0000550000057ab9 */ /* 0x000fc60000000800 */
[----:B------:R-:W-:Y:S01]  /*0ee0*/  IMAD R6, R13, R20, RZ ;  /* 0x000000140d067224 */ /* 0x000fe200078e02ff */
[----:B------:R-:W2:Y:S01]  /*0ef0*/  LDC R10, c[0x0][0x608] ;  /* 0x00018200ff0a7b82 */ /* 0x000ea20000000800 */
[----:B------:R-:W3:Y:S02]  /*0f00*/  F2I.U32.TRUNC.NTZ R3, R3 ;  /* 0x0000000300037305 */ /* 0x000ee4000020f000 */
[----:B------:R-:W-:-:S04]  /*0f10*/  IMAD R9, R9, R21, R6 ;  /* 0x0000001509097224 */ /* 0x000fc800078e0206 */
[----:B------:R-:W-:Y:S01]  /*0f20*/  IMAD.IADD R5, R5, 0x1, R9 ;  /* 0x0000000105057824 */ /* 0x000fe200078e0209 */
[----:B------:R-:W4:Y:S01]  /*0f30*/  LDC R7, c[0x0][0x144] ;  /* 0x00005100ff077b82 */ /* 0x000f220000000800 */
[----:B------:R-:W-:-:S03]  /*0f40*/  IMAD.MOV.U32 R9, RZ, RZ, 0x1 ;  /* 0x00000001ff097424 */ /* 0x000fc600078e00ff */
[-C--:B0-----:R-:W-:Y:S02]  /*0f50*/  SHF.R.U64 R16, R4, R8.reuse, R5 ;  /* 0x0000000804107219 */ /* 0x081fe40000001205 */
[----:B------:R-:W-:Y:S02]  /*0f60*/  I2FP.F32.U32 R4, R11 ;  /* 0x0000000b00047245 */ /* 0x000fe40000201000 */
[----:B------:R-:W0:Y:S01]  /*0f70*/  LDC R20, c[0x0][0x658] ;  /* 0x00019600ff147b82 */ /* 0x000e220000000800 */
[----:B-1----:R-:W-:Y:S01]  /*0f80*/  ISETP.NE.U32.AND P0, PT, R26, RZ, PT ;  /* 0x000000ff1a00720c */ /* 0x002fe20003f05070 */
[----:B---3--:R-:W-:Y:S02]  /*0f90*/  IMAD.MOV R6, RZ, RZ, -R3 ;  /* 0x000000ffff067224 */ /* 0x008fe400078e0a03 */
[----:B------:R-:W-:Y:S01]  /*0fa0*/  FMUL R4, R4, UR5 ;  /* 0x0000000504047c20 */ /* 0x000fe20008400000 */
[----:B------:R-:W-:Y:S01]  /*0fb0*/  SHF.R.U32.HI R3, RZ, R8, R5 ;  /* 0x00000008ff037219 */ /* 0x000fe20000011605 */
[----:B------:R-:W-:Y:S01]  /*0fc0*/  IMAD.MOV.U32 R5, RZ, RZ, -0x1 ;  /* 0xffffffffff057424 */ /* 0x000fe200078e00ff */
[----:B------:R-:W-:Y:S01]  /*0fd0*/  ISETP.NE.AND.EX P0, PT, R27, RZ, PT, P0 ;  /* 0x000000ff1b00720c */ /* 0x000fe20003f05300 */
[----:B------:R1:W3:Y:S01]  /*0fe0*/  F2I.U32.TRUNC.NTZ R12, R4 ;  /* 0x00000004000c7305 */ /* 0x0002e2000020f000 */
[----:B------:R-:W1:Y:S01]  /*0ff0*/  LDC R14, c[0x0][0x148] ;  /* 0x00005200ff0e7b82 */ /* 0x000e620000000800 */
[----:B--2---:R-:W-:-:S02]  /*1000*/  SHF.R.U64 R29, R16, R10, R3 ;  /* 0x0000000a101d7219 */ /* 0x004fc40000001203 */
[----:B------:R-:W-:-:S05]  /*1010*/  SHF.R.U32.HI R3, RZ, R10, R3 ;  /* 0x0000000aff037219 */ /* 0x000fca0000011603 */
[----:B------:R-:W2:Y:S01]  /*1020*/  LDC R19, c[0x0][0x600] ;  /* 0x00018000ff137b82 */ /* 0x000ea20000000800 */
[----:B----4-:R-:W-:-:S07]  /*1030*/  IMAD R8, R7, R6, R2 ;  /* 0x0000000607087224 */ /* 0x010fce00078e0202 */
[----:B------:R-:W4:Y:S01]  /*1040*/  LDC R15, c[0x0][0x648] ;  /* 0x00019200ff0f7b82 */ /* 0x000f220000000800 */
[-C--:B0-----:R-:W-:Y:S02]  /*1050*/  SHF.L.U32 R2, R5, R20.reuse, RZ ;  /* 0x0000001405027219 */ /* 0x081fe400000006ff */
[--C-:B------:R-:W-:Y:S02]  /*1060*/  SHF.R.U64 R28, R29, R20, R3.reuse ;  /* 0x000000141d1c7219 */ /* 0x100fe40000001203 */
[----:B------:R-:W-:Y:S02]  /*1070*/  LOP3.LUT R10, RZ, R2, RZ, 0x33, !PT ;  /* 0x00000002ff0a7212 */ /* 0x000fe400078e33ff */
[-C--:B------:R-:W-:Y:S01]  /*1080*/  SHF.R.U32.HI R3, RZ, R20.reuse, R3 ;  /* 0x00000014ff037219 */ /* 0x080fe20000011603 */
[----:B------:R-:W0:Y:S01]  /*1090*/  LDC R21, c[0x0][0x638] ;  /* 0x00018e00ff157b82 */ /* 0x000e220000000800 */
[----:B------:R-:W-:Y:S01]  /*10a0*/  SHF.L.U32 R9, R9, R20, RZ ;  /* 0x0000001409097219 */ /* 0x000fe200000006ff */
[----:B------:R-:W-:-:S06]  /*10b0*/  IMAD.MOV.U32 R2, RZ, RZ, R28 ;  /* 0x000000ffff027224 */ /* 0x000fcc00078e001c */
[----:B------:R-:W0:Y:S01]  /*10c0*/  LDC R22, c[0x0][0x610] ;  /* 0x00018400ff167b82 */ /* 0x000e220000000800 */
[----:B-1-3--:R-:W-:Y:S05]  /*10d0*/  @!P0 BRA `(.L_x_13) ;  /* 0x0000000000288947 */ /* 0x00afea0003800000 */
[----:B------:R-:W1:Y:S02]  /*10e0*/  LDC R7, c[0x0][0x64c] ;  /* 0x00019300ff077b82 */ /* 0x000e640000000800 */
[----:B-1----:R-:W-:-:S05]  /*10f0*/  IADD3 R7, P0, R28, R7, RZ ;  /* 0x000000071c077210 */ /* 0x002fca0007f1e0ff */
[----:B------:R-:W-:-:S04]  /*1100*/  IMAD.X R13, RZ, RZ, R3, P0 ;  /* 0x000000ffff0d7224 */ /* 0x000fc800000e0603 */
[----:B------:R-:W-:-:S04]  /*1110*/  IMAD.WIDE.U32 R2, R13, R26, RZ ;  /* 0x0000001a0d027225 */ /* 0x000fc800078e00ff */
[----:B------:R-:W-:-:S04]  /*1120*/  IMAD.WIDE.U32 R4, P0, R7, R27, R2 ;  /* 0x0000001b07047225 */ /* 0x000fc80007800002 */
[----:B------:R-:W-:-:S04]  /*1130*/  IMAD.WIDE.U32 R2, R7, R26, RZ ;  /* 0x0000001a07027225 */ /* 0x000fc800078e00ff */
[----:B------:R-:W-:Y:S01]  /*1140*/  IMAD.X R7, RZ, RZ, RZ, P0 ;  /* 0x000000ffff077224 */ /* 0x000fe200000e06ff */
[----:B------:R-:W-:Y:S01]  /*1150*/  IADD3 RZ, P0, R3, R4, RZ ;  /* 0x0000000403ff7210 */ /* 0x000fe20007f1e0ff */
[----:B------:R-:W-:-:S04]  /*1160*/  IMAD.MOV.U32 R6, RZ, RZ, R5 ;  /* 0x000000ffff067224 */ /* 0x000fc800078e0005 */
[----:B------:R-:W-:-:S08]  /*1170*/  IMAD.WIDE.U32.X R2, R13, R27, R6, P0 ;  /* 0x0000001b0d027225 */ /* 0x000fd000000e0406 */
.L_x_13:
[----:B----4-:R-:W-:Y:S01]  /*1180*/  SHF.R.U64 R2, R2, R15, R3 ;  /* 0x0000000f02027219 */ /* 0x010fe20000001203 */
[----:B--2---:R-:W-:Y:S01]  /*1190*/  VIADD R3, R19, 0xffffffff ;  /* 0xffffffff13037836 */ /* 0x004fe20000000000 */
[----:B------:R-:W-:Y:S01]  /*11a0*/  LOP3.LUT R10, R29, R10, RZ, 0xc0, !PT ;  /* 0x0000000a1d0a7212 */ /* 0x000fe200078ec0ff */
[----:B------:R-:W-:Y:S02]  /*11b0*/  IMAD.MOV R12, RZ, RZ, -R12 ;  /* 0x000000ffff0c7224 */ /* 0x000fe400078e0a0c */
[----:B------:R-:W-:Y:S01]  /*11c0*/  IMAD.MOV R4, RZ, RZ, -R2 ;  /* 0x000000ffff047224 */ /* 0x000fe200078e0a02 */
[----:B------:R-:W-:Y:S01]  /*11d0*/  LOP3.LUT R3, R16, R3, RZ, 0xc0, !PT ;  /* 0x0000000310037212 */ /* 0x000fe200078ec0ff */
[----:B------:R-:W-:Y:S02]  /*11e0*/  IMAD R9, R9, R2, R10 ;  /* 0x0000000209097224 */ /* 0x000fe400078e020a */
[----:B------:R-:W-:Y:S02]  /*11f0*/  @P2 IMAD R8, R14, R12, R11 ;  /* 0x0000000c0e082224 */ /* 0x000fe400078e020b */
[----:B0-----:R-:W-:-:S02]  /*1200*/  IMAD R2, R4, R21, R28 ;  /* 0x0000001504027224 */ /* 0x001fc400078e021c */
[----:B------:R-:W-:Y:S02]  /*1210*/  IMAD R8, R9, R22, R8 ;  /* 0x0000001609087224 */ /* 0x000fe400078e0208 */
[----:B------:R-:W-:Y:S02]  /*1220*/  IMAD R19, R2, R19, R3 ;  /* 0x0000001302137224 */ /* 0x000fe400078e0203 */
[----:B------:R-:W-:Y:S02]  /*1230*/  IMAD.MOV.U32 R4, RZ, RZ, 0x1 ;  /* 0x00000001ff047424 */ /* 0x000fe400078e00ff */
[----:B------:R-:W-:Y:S01]  /*1240*/  IMAD.MOV.U32 R16, RZ, RZ, R24 ;  /* 0x000000ffff107224 */ /* 0x000fe200078e0018 */
[----:B------:R-:W-:Y:S02]  /*1250*/  SEL R22, R19, R8, !P2 ;  /* 0x0000000813167207 */ /* 0x000fe40005000000 */
[----:B------:R-:W-:-:S07]  /*1260*/  SEL R19, R8, R19, !P2 ;  /* 0x0000001308137207 */ /* 0x000fce0005000000 */
.L_x_11:
[----:B------:R-:W-:Y:S05]  /*1270*/  @!P1 BRA `(.L_x_14) ;  /* 0x0000006c00f49947 */ /* 0x000fea0003800000 */
[----:B------:R-:W-:-:S06]  /*1280*/  UISETP.GT.U32.AND UP0, UPT, UR12, 0x1, UPT ;  /* 0x000000010c00788c */ /* 0x000fcc000bf04070 */
[----:B------:R-:W-:-:S13]  /*1290*/  PLOP3.LUT P0, PT, PT, PT, UP0, 0x80, 0x0 ;  /* 0x000000000000781c */ /* 0x000fda0003f0f008 */
[----:B------:R-:W-:Y:S05]  /*12a0*/  @P0 EXIT ;  /* 0x000000000000094d */ /* 0x000fea0003800000 */
.L_x_15:
[----:B------:R-:W-:-:S08]  /*12b0*/  NOP ;  /* 0x0000000000007918 */ /* 0x000fd00000000000 */
[----:B------:R-:W0:Y:S02]  /*12c0*/  USETMAXREG.TRY_ALLOC.CTAPOOL UP0, 0xe8 ;  /* 0x000000e8000079c8 */ /* 0x000e240008000600 */
[----:B0-----:R-:W-:-:S13]  /*12d0*/  PLOP3.LUT P0, PT, PT, PT, UP0, 0x80, 0x0 ;  /* 0x000000000000781c */ /* 0x001fda0003f0f008 */
[----:B------:R-:W-:Y:S05]  /*12e0*/  @!P0 BRA `(.L_x_15) ;  /* 0xfffffffc00f08947 */ /* 0x000fea000383ffff */
[----:B------:R-:W-:-:S13]  /*12f0*/  LOP3.LUT P0, RZ, R4, 0xff, RZ, 0xc0, !PT ;  /* 0x000000ff04ff7812 */ /* 0x000fda000780c0ff */
[----:B------:R-:W-:Y:S05]  /*1300*/  @!P0 EXIT ;  /* 0x000000000000894d */ /* 0x000fea0003800000 */
[----:B------:R-:W-:Y:S01]  /*1310*/  SHF.R.S32.HI R0, RZ, 0x1f, R25 ;  /* 0x0000001fff007819 */ /* 0x000fe20000011419 */
[----:B------:R-:W0:Y:S01]  /*1320*/  LDC R105, c[0x0][0x658] ;  /* 0x00019600ff697b82 */ /* 0x000e220000000800 */
[----:B------:R-:W-:Y:S01]  /*1330*/  UMOV UR45, 0x400 ;  /* 0x00000400002d7882 */ /* 0x000fe20000000000 */
[----:B------:R-:W-:Y:S01]  /*1340*/  ULDC UR5, c[0x0][0x284] ;  /* 0x0000a10000057ab9 */ /* 0x000fe20000000800 */
[CC--:B------:R-:W-:Y:S01]  /*1350*/  LEA.HI R2, R0.reuse, R25.reuse, RZ, 0x5 ;  /* 0x0000001900027211 */ /* 0x0c0fe200078f28ff */
[----:B------:R-:W-:Y:S01]  /*1360*/  ULOP3.LUT UR46, UR42, 0x1, URZ, 0xfc, !UPT ;  /* 0x000000012a2e7892 */ /* 0x000fe2000f8efc3f */
[----:B------:R-:W-:Y:S01]  /*1370*/  LEA.HI R0, R0, R25, RZ, 0x2 ;  /* 0x0000001900007211 */ /* 0x000fe200078f10ff */
[----:B------:R-:W-:Y:S01]  /*1380*/  UIADD3 UR47, UR43, -0x1, URZ ;  /* 0xffffffff2b2f7890 */ /* 0x000fe2000fffe03f */
[----:B------:R-:W-:Y:S01]  /*1390*/  LOP3.LUT R4, R2, 0xffffffe0, RZ, 0xc0, !PT ;  /* 0xffffffe002047812 */ /* 0x000fe200078ec0ff */
[----:B------:R-:W1:Y:S01]  /*13a0*/  S2UR UR4, SR_CgaCtaId ;  /* 0x00000000000479c3 */ /* 0x000e620000008800 */
[--C-:B------:R-:W-:Y:S01]  /*13b0*/  SHF.R.S32.HI R90, RZ, 0x2, R0.reuse ;  /* 0x00000002ff5a7819 */ /* 0x100fe20000011400 */
[----:B------:R-:W-:Y:S01]  /*13c0*/  USHF.L.U32 UR48, UR43, 0x1, URZ ;  /* 0x000000012b307899 */ /* 0x000fe2000800063f */
[----:B------:R-:W-:Y:S01]  /*13d0*/  SHF.R.S32.HI R3, RZ, 0x1f, R0 ;  /* 0x0000001fff037819 */ /* 0x000fe20000011400 */
[----:B------:R-:W-:Y:S01]  /*13e0*/  IMAD.IADD R4, R25, 0x1, -R4 ;  /* 0x0000000119047824 */ /* 0x000fe200078e0a04 */
[----:B------:R-:W-:Y:S01]  /*13f0*/  LOP3.LUT R0, R0, 0xfffffffc, RZ, 0xc0, !PT ;  /* 0xfffffffc00007812 */ /* 0x000fe200078ec0ff */
[----:B------:R-:W-:Y:S01]  /*1400*/  USHF.L.U64.HI UR49, UR38, 0x1, UR44 ;  /* 0x0000000126317899 */ /* 0x000fe2000801022c */
[----:B------:R-:W-:Y:S01]  /*1410*/  LEA.HI R3, R3, R90, RZ, 0x3 ;  /* 0x0000005a03037211 */ /* 0x000fe200078f18ff */
[----:B------:R-:W2:Y:S01]  /*1420*/  LDC.64 R10, c[0x0][0x5c8] ;  /* 0x00017200ff0a7b82 */ /* 0x000ea20000000a00 */
[----:B------:R-:W-:Y:S01]  /*1430*/  SHF.R.S32.HI R5, RZ, 0x1f, R4 ;  /* 0x0000001fff057819 */ /* 0x000fe20000011404 */
[----:B------:R-:W-:Y:S01]  /*1440*/  IMAD.IADD R25, R25, 0x1, -R0 ;  /* 0x0000000119197824 */ /* 0x000fe200078e0a00 */
[----:B------:R-:W-:-:S02]  /*1450*/  LOP3.LUT R3, R3, 0xfffffff8, RZ, 0xc0, !PT ;  /* 0xfffffff803037812 */ /* 0x000fc400078ec0ff */
[-C--:B------:R-:W-:Y:S01]  /*1460*/  LEA.HI R6, R5, R4.reuse, RZ, 0x2 ;  /* 0x0000000405067211 */ /* 0x080fe200078f10ff */
[----:B------:R-:W-:Y:S02]  /*1470*/  IMAD.SHL.U32 R92, R25, 0x2, RZ ;  /* 0x00000002195c7824 */ /* 0x000fe400078e00ff */
[----:B------:R-:W-:Y:S01]  /*1480*/  IMAD.IADD R90, R90, 0x1, -R3 ;  /* 0x000000015a5a7824 */ /* 0x000fe200078e0a03 */
[----:B------:R-:W-:Y:S01]  /*1490*/  LOP3.LUT R9, R6, 0xfffffffc, RZ, 0xc0, !PT ;  /* 0xfffffffc06097812 */ /* 0x000fe200078ec0ff */
[----:B------:R-:W3:Y:S01]  /*14a0*/  LDC R108, c[0x0][0x600] ;  /* 0x00018000ff6c7b82 */ /* 0x000ee20000000800 */
[--C-:B------:R-:W-:Y:S02]  /*14b0*/  SHF.R.S32.HI R7, RZ, 0x2, R6.reuse ;  /* 0x00000002ff077819 */ /* 0x100fe40000011406 */
[----:B------:R-:W-:Y:S02]  /*14c0*/  IADD3 R9, R4, -R9, RZ ;  /* 0x8000000904097210 */ /* 0x000fe40007ffe0ff */
[----:B------:R-:W-:Y:S01]  /*14d0*/  LEA.HI R4, R5, R4, RZ, 0x4 ;  /* 0x0000000405047211 */ /* 0x000fe200078f20ff */
[----:B-1----:R-:W-:Y:S01]  /*14e0*/  ULEA UR45, UR4, UR45, 0x18 ;  /* 0x0000002d042d7291 */ /* 0x002fe2000f8ec03f */
[----:B------:R-:W-:Y:S01]  /*14f0*/  SHF.R.S32.HI R8, RZ, 0x1f, R6 ;  /* 0x0000001fff087819 */ /* 0x000fe20000011406 */
[----:B------:R-:W1:Y:S01]  /*1500*/  LDC R110, c[0x0][0x288] ;  /* 0x0000a200ff6e7b82 */ /* 0x000e620000000800 */
[----:B------:R-:W-:Y:S01]  /*1510*/  SHF.R.S32.HI R4, RZ, 0x4, R4 ;  /* 0x00000004ff047819 */ /* 0x000fe20000011404 */
[----:B------:R-:W-:Y:S01]  /*1520*/  UIADD3 UR50, UR45, 0xa0, URZ ;  /* 0x000000a02d327890 */ /* 0x000fe2000fffe03f */
[----:B------:R-:W-:-:S02]  /*1530*/  LEA.HI R8, R8, R7, RZ, 0x2 ;  /* 0x0000000708087211 */ /* 0x000fc400078f10ff */
[----:B------:R-:W-:Y:S01]  /*1540*/  SHF.R.S32.HI R3, RZ, 0x1f, R90 ;  /* 0x0000001fff037819 */ /* 0x000fe2000001145a */
[----:B------:R-:W-:Y:S01]  /*1550*/  IMAD.SHL.U32 R121, R4, 0x20, RZ ;  /* 0x0000002004797824 */ /* 0x000fe200078e00ff */
[----:B------:R-:W-:Y:S01]  /*1560*/  LOP3.LUT R8, R8, 0xfffffffc, RZ, 0xc0, !PT ;  /* 0xfffffffc08087812 */ /* 0x000fe200078ec0ff */
[----:B------:R-:W-:Y:S01]  /*1570*/  IMAD.SHL.U32 R4, R4, 0x4, RZ ;  /* 0x0000000404047824 */ /* 0x000fe200078e00ff */
[----:B------:R-:W-:Y:S01]  /*1580*/  LEA.HI R3, R3, R90, RZ, 0x2 ;  /* 0x0000005a03037211 */ /* 0x000fe200078f10ff */
[----:B--2---:R-:W-:Y:S01]  /*1590*/  IMAD.SHL.U32 R107, R10, 0x8, RZ ;  /* 0x000000080a6b7824 */ /* 0x004fe200078e00ff */
[----:B------:R-:W-:Y:S01]  /*15a0*/  LOP3.LUT R0, R121, 0x20, RZ, 0xc0, !PT ;  /* 0x0000002079007812 */ /* 0x000fe200078ec0ff */
[----:B------:R-:W-:Y:S01]  /*15b0*/  IMAD.IADD R8, R7, 0x1, -R8 ;  /* 0x0000000107087824 */ /* 0x000fe200078e0a08 */
[----:B------:R-:W-:Y:S02]  /*15c0*/  LOP3.LUT P0, RZ, R121, 0x20, RZ, 0xc0, !PT ;  /* 0x0000002079ff7812 */ /* 0x000fe4000780c0ff */
[----:B------:R-:W-:Y:S01]  /*15d0*/  LEA.HI R0, R0, R0, RZ, 0x1d ;  /* 0x0000000000007211 */ /* 0x000fe200078fe8ff */
[----:B------:R-:W-:Y:S01]  /*15e0*/  IMAD R95, R8, 0x8, R9 ;  /* 0x00000008085f7824 */ /* 0x000fe200078e0209 */
[----:B------:R-:W-:Y:S01]  /*15f0*/  LOP3.LUT P0, R4, R4, 0x4, RZ, 0xc0, !PT ;  /* 0x0000000404047812 */ /* 0x000fe2000780c0ff */
[----:B------:R-:W-:Y:S01]  /*1600*/  IMAD R9, R9, 0x8, R8 ;  /* 0x0000000809097824 */ /* 0x000fe200078e0208 */
[----:B------:R-:W-:Y:S01]  /*1610*/  SHF.R.S32.HI R7, RZ, 0x5, R2 ;  /* 0x00000005ff077819 */ /* 0x000fe20000011402 */
[----:B------:R-:W-:Y:S01]  /*1620*/  IMAD.IADD R95, R95, 0x1, R0 ;  /* 0x000000015f5f7824 */ /* 0x000fe200078e0200 */
[----:B------:R-:W-:Y:S01]  /*1630*/  P2R R125, PR, RZ, 0x1 ;  /* 0x00000001ff7d7803 */ /* 0x000fe20000000000 */
[----:B------:R-:W-:Y:S01]  /*1640*/  IMAD.MOV.U32 R0, RZ, RZ, -0x1 ;  /* 0xffffffffff007424 */ /* 0x000fe200078e00ff */
[----:B------:R-:W-:Y:S01]  /*1650*/  LOP3.LUT R5, R3, 0xfffffffc, RZ, 0xc0, !PT ;  /* 0xfffffffc03057812 */ /* 0x000fe200078ec0ff */
[----:B------:R-:W-:Y:S01]  /*1660*/  IMAD R2, R7, 0x40, R25 ;  /* 0x0000004007027824 */ /* 0x000fe200078e0219 */
[----:B------:R-:W-:Y:S01]  /*1670*/  LOP3.LUT P0, RZ, R3, 0x4, RZ, 0xc0, !PT ;  /* 0x0000000403ff7812 */ /* 0x000fe2000780c0ff */
[--C-:B------:R-:W-:Y:S01]  /*1680*/  IMAD R113, R7, -0x10, -R90.reuse ;  /* 0xfffffff007717824 */ /* 0x100fe200078e0a5a */
[----:B0-----:R-:W-:Y:S01]  /*1690*/  SHF.L.U32 R109, R0, R105, RZ ;  /* 0x00000069006d7219 */ /* 0x001fe200000006ff */
[----:B------:R-:W-:Y:S01]  /*16a0*/  VIADD R0, R111, 0xffffffff ;  /* 0xffffffff6f007836 */ /* 0x000fe20000000000 */
[----:B------:R-:W-:Y:S01]  /*16b0*/  P2R R124, PR, RZ, 0x1 ;  /* 0x00000001ff7c7803 */ /* 0x000fe20000000000 */
[----:B------:R-:W-:Y:S01]  /*16c0*/  IMAD.IADD R5, R90, 0x1, -R5 ;  /* 0x000000015a057824 */ /* 0x000fe200078e0a05 */
[--C-:B------:R-:W-:Y:S01]  /*16d0*/  SHF.R.S32.HI R91, RZ, 0x1f, R90.reuse ;  /* 0x0000001fff5b7819 */ /* 0x100fe2000001145a */
[----:B------:R-:W-:Y:S01]  /*16e0*/  IMAD.IADD R94, R4, 0x1, R9 ;  /* 0x00000001045e7824 */ /* 0x000fe200078e0209 */
[C---:B------:R-:W-:Y:S01]  /*16f0*/  ISETP.NE.AND P0, PT, R0.reuse, RZ, PT ;  /* 0x000000ff0000720c */ /* 0x040fe20003f05270 */
[----:B------:R-:W-:Y:S01]  /*1700*/  IMAD.SHL.U32 R0, R0, 0x8, RZ ;  /* 0x0000000800007824 */ /* 0x000fe200078e00ff */
[----:B------:R-:W-:Y:S01]  /*1710*/  LOP3.LUT R104, R3, 0x4, RZ, 0xc0, !PT ;  /* 0x0000000403687812 */ /* 0x000fe200078ec0ff */
[----:B------:R-:W-:Y:S01]  /*1720*/  IMAD.U32 R5, R2, 0x8, R5 ;  /* 0x0000000802057824 */ /* 0x000fe200078e0005 */
[----:B------:R-:W-:Y:S01]  /*1730*/  SHF.L.U64.HI R106, R10, 0x3, R11 ;  /* 0x000000030a6a7819 */ /* 0x000fe2000001020b */
[----:B------:R-:W-:Y:S01]  /*1740*/  IMAD.MOV.U32 R2, RZ, RZ, 0x1 ;  /* 0x00000001ff027424 */ /* 0x000fe200078e00ff */
[----:B------:R-:W-:Y:S01]  /*1750*/  LOP3.LUT R0, R0, 0x8, RZ, 0xc0, !PT ;  /* 0x0000000800007812 */ /* 0x000fe200078ec0ff */
[----:B------:R-:W-:Y:S01]  /*1760*/  IMAD.WIDE R90, R7, 0x10, R90 ;  /* 0x00000010075a7825 */ /* 0x000fe200078e025a */
[----:B---3--:R-:W-:-:S02]  /*1770*/  IADD3 R108, R108, -0x1, RZ ;  /* 0xffffffff6c6c7810 */ /* 0x008fc40007ffe0ff */
[----:B------:R-:W-:Y:S01]  /*1780*/  SHF.L.U32 R105, R2, R105, RZ ;  /* 0x0000006902697219 */ /* 0x000fe200000006ff */
[----:B------:R-:W-:Y:S01]  /*1790*/  IMAD.IADD R104, R104, 0x1, R5 ;  /* 0x0000000168687824 */ /* 0x000fe200078e0205 */
[----:B------:R-:W-:Y:S01]  /*17a0*/  SEL R122, RZ, 0x1, P0 ;  /* 0x00000001ff7a7807 */ /* 0x000fe20000000000 */
[----:B-1----:R-:W-:Y:S01]  /*17b0*/  IMAD R110, R25, -0x2, R110 ;  /* 0xfffffffe196e7824 */ /* 0x002fe200078e026e */
[----:B------:R-:W-:Y:S01]  /*17c0*/  LOP3.LUT R109, RZ, R109, RZ, 0x33, !PT ;  /* 0x0000006dff6d7212 */ /* 0x000fe200078e33ff */
[----:B------:R-:W-:Y:S01]  /*17d0*/  VIADD R113, R113, UR5 ;  /* 0x0000000571717c36 */ /* 0x000fe20008000000 */
[----:B------:R-:W-:Y:S02]  /*17e0*/  LEA R111, R111, UR50, 0x3 ;  /* 0x000000326f6f7c11 */ /* 0x000fe4000f8e18ff */
[C---:B------:R-:W-:Y:S02]  /*17f0*/  LOP3.LUT R123, R0.reuse, 0x8, RZ, 0x3c, !PT ;  /* 0x00000008007b7812 */ /* 0x040fe400078e3cff */
[----:B------:R-:W-:-:S02]  /*1800*/  LOP3.LUT R112, R0, 0x18, RZ, 0x3c, !PT ;  /* 0x0000001800707812 */ /* 0x000fc400078e3cff */
[----:B------:R-:W-:-:S07]  /*1810*/  SHF.R.S32.HI R93, RZ, 0x1f, R92 ;  /* 0x0000001fff5d7819 */ /* 0x000fce000001145c */
.L_x_176:
[----:B------:R-:W-:Y:S01]  /*1820*/  SHF.L.U32 R0, R122, 0x1f, RZ ;  /* 0x0000001f7a007819 */ /* 0x000fe200000006ff */
[----:B------:R-:W0:Y:S03]  /*1830*/  S2R R2, SR_TID.X ;  /* 0x0000000000027919 */ /* 0x000e260000002100 */
[----:B------:R-:W1:Y:S01]  /*1840*/  SYNCS.PHASECHK.TRANS64.TRYWAIT P0, [R111+URZ+-0x8], R0 ;  /* 0xfffff8006f0075a7 */ /* 0x000e62000800017f */
[----:B0-----:R-:W-:Y:S01]  /*1850*/  SHF.R.U32.HI R2, RZ, 0x5, R2 ;  /* 0x00000005ff027819 */ /* 0x001fe20000011602 */
[----:B-1234-:R-:W-:Y:S06]  /*1860*/  @!P0 BRA `(.L_x_16) ;  /* 0x0000008800048947 */ /* 0x01efec0003800000 */
.L_x_205:
[----:B------:R-:W-:Y:S01]  /*1870*/  UIADD3 UR4, UR45, 0x200, URZ ;  /* 0x000002002d047890 */ /* 0x000fe2000fffe03f */
[----:B------:R1:W2:Y:S03]  /*1880*/  SHFL.IDX PT, R23, R2, RZ, 0x1f ;  /* 0x00001fff02177589 */ /* 0x0002a600000e0000 */
[----:B------:R-:W-:-:S06]  /*1890*/  ULOP3.LUT UP0, URZ, UR4, 0x9f, URZ, 0xc0, !UPT ;  /* 0x0000009f043f7892 */ /* 0x000fcc000f80c03f */
[----:B------:R-:W-:-:S13]  /*18a0*/  PLOP3.LUT P0, PT, PT, PT, UP0, 0x80, 0x0 ;  /* 0x000000000000781c */ /* 0x000fda0003f0f008 */
[----:B-1----:R-:W-:Y:S05]  /*18b0*/  @!P0 BRA `(.L_x_17) ;  /* 0x0000000000408947 */ /* 0x002fea0003800000 */
[----:B0-----:R-:W-:Y:S01]  /*18c0*/  MOV R0, 0x0 ;  /* 0x0000000000007802 */ /* 0x001fe20000000f00 */
[----:B------:R-:W-:Y:S01]  /*18d0*/  ULDC.64 UR4, c[0x4][0x78] ;  /* 0x01001e0000047ab9 */ /* 0x000fe20000000a00 */
[----:B------:R-:W-:Y:S01]  /*18e0*/  ULDC.64 UR6, c[0x4][0x8] ;  /* 0x0100020000067ab9 */ /* 0x000fe20000000a00 */
[----:B------:R-:W-:Y:S01]  /*18f0*/  IMAD.U32 R4, RZ, RZ, UR4 ;  /* 0x00000004ff047e24 */ /* 0x000fe2000f8e00ff */
[----:B------:R0:W1:Y:S01]  /*1900*/  LDC.64 R2, c[0x4][R0] ;  /* 0x0100000000027b82 */ /* 0x0000620000000a00 */
[----:B------:R-:W-:Y:S01]  /*1910*/  IMAD.U32 R5, RZ, RZ, UR5 ;  /* 0x00000005ff057e24 */ /* 0x000fe2000f8e00ff */
[----:B------:R-:W-:Y:S01]  /*1920*/  ULDC.64 UR4, c[0x4][0x80] ;  /* 0x0100200000047ab9 */ /* 0x000fe20000000a00 */
[----:B------:R-:W-:Y:S02]  /*1930*/  IMAD.U32 R10, RZ, RZ, UR6 ;  /* 0x00000006ff0a7e24 */ /* 0x000fe4000f8e00ff */
[----:B------:R-:W-:Y:S02]  /*1940*/  IMAD.U32 R6, RZ, RZ, UR4 ;  /* 0x00000004ff067e24 */ /* 0x000fe4000f8e00ff */
[----:B------:R-:W-:-:S02]  /*1950*/  IMAD.U32 R7, RZ, RZ, UR5 ;  /* 0x00000005ff077e24 */ /* 0x000fc4000f8e00ff */
[----:B------:R-:W-:Y:S02]  /*1960*/  IMAD.U32 R11, RZ, RZ, UR7 ;  /* 0x00000007ff0b7e24 */ /* 0x000fe4000f8e00ff */
[----:B------:R-:W-:Y:S02]  /*1970*/  IMAD.MOV.U32 R8, RZ, RZ, 0x70 ;  /* 0x00000070ff087424 */ /* 0x000fe400078e00ff */
[----:B------:R-:W-:Y:S02]  /*1980*/  IMAD.MOV.U32 R12, RZ, RZ, 0x1 ;  /* 0x00000001ff0c7424 */ /* 0x000fe400078e00ff */
[----:B0-----:R-:W-:-:S07]  /*1990*/  IMAD.MOV.U32 R13, RZ, RZ, RZ ;  /* 0x000000ffff0d7224 */ /* 0x001fce00078e00ff */
[----:B------:R-:W-:-:S07]  /*19a0*/  LEPC R20, `(.L_x_17) ;  /* 0x000000001014794e */ /* 0x000fce0000000000 */
[----:B-12--5:R-:W-:Y:S05]  /*19b0*/  CALL.ABS.NOINC R2 ;  /* 0x0000000002007343 */ /* 0x026fea0003c00000 */
.L_x_17:
[----:B------:R-:W-:-:S04]  /*19c0*/  UIADD3 UR4, UR45, 0x12200, URZ ;  /* 0x000122002d047890 */ /* 0x000fc8000fffe03f */
[----:B------:R-:W-:-:S06]  /*19d0*/  ULOP3.LUT UP0, URZ, UR4, 0x9f, URZ, 0xc0, !UPT ;  /* 0x0000009f043f7892 */ /* 0x000fcc000f80c03f */
[----:B------:R-:W-:-:S13]  /*19e0*/  PLOP3.LUT P0, PT, PT, PT, UP0, 0x80, 0x0 ;  /* 0x000000000000781c */ /* 0x000fda0003f0f008 */
[----:B------:R-:W-:Y:S05]  /*19f0*/  @!P0 BRA `(.L_x_18) ;  /* 0x00000000007c8947 */ /* 0x000fea0003800000 */
[----:B------:R-:W-:Y:S01]  /*1a00*/  MOV R2, 0x0 ;  /* 0x0000000000027802 */ /* 0x000fe20000000f00 */
[----:B------:R-:W-:Y:S01]  /*1a10*/  ULDC.64 UR4, c[0x4][0x78] ;  /* 0x01001e0000047ab9 */ /* 0x000fe20000000a00 */
[----:B------:R-:W-:Y:S01]  /*1a20*/  ULDC.64 UR6, c[0x4][0x80] ;  /* 0x0100200000067ab9 */ /* 0x000fe20000000a00 */
[----:B------:R-:W-:Y:S01]  /*1a30*/  IMAD.U32 R4, RZ, RZ, UR4 ;  /* 0x00000004ff047e24 */ /* 0x000fe2000f8e00ff */
[----:B------:R1:W3:Y:S01]  /*1a40*/  LDC.64 R14, c[0x4][R2] ;  /* 0x01000000020e7b82 */ /* 0x0002e20000000a00 */
[----:B------:R-:W-:Y:S01]  /*1a50*/  IMAD.U32 R5, RZ, RZ, UR5 ;  /* 0x00000005ff057e24 */ /* 0x000fe2000f8e00ff */
[----:B------:R-:W-:Y:S01]  /*1a60*/  ULDC.64 UR4, c[0x4][0x10] ;  /* 0x0100040000047ab9 */ /* 0x000fe20000000a00 */
[----:B------:R-:W-:Y:S01]  /*1a70*/  IMAD.U32 R6, RZ, RZ, UR6 ;  /* 0x00000006ff067e24 */ /* 0x000fe2000f8e00ff */
[----:B------:R-:W-:Y:S01]  /*1a80*/  MOV R8, 0x70 ;  /* 0x0000007000087802 */ /* 0x000fe20000000f00 */
[----:B------:R-:W-:Y:S02]  /*1a90*/  IMAD.U32 R7, RZ, RZ, UR7 ;  /* 0x00000007ff077e24 */ /* 0x000fe4000f8e00ff */
[----:B------:R-:W-:-:S02]  /*1aa0*/  IMAD.U32 R10, RZ, RZ, UR4 ;  /* 0x00000004ff0a7e24 */ /* 0x000fc4000f8e00ff */
[----:B------:R-:W-:Y:S02]  /*1ab0*/  IMAD.U32 R11, RZ, RZ, UR5 ;  /* 0x00000005ff0b7e24 */ /* 0x000fe4000f8e00ff */
[----:B------:R-:W-:Y:S02]  /*1ac0*/  IMAD.MOV.U32 R12, RZ, RZ, 0x1 ;  /* 0x00000001ff0c7424 */ /* 0x000fe400078e00ff */
[----:B-1----:R-:W-:-:S07]  /*1ad0*/  IMAD.MOV.U32 R13, RZ, RZ, RZ ;  /* 0x000000ffff0d7224 */ /* 0x002fce00078e00ff */
[----:B------:R-:W-:-:S07]  /*1ae0*/  LEPC R20, `(.L_x_19) ;  /* 0x000000001014794e */ /* 0x000fce0000000000 */
[----:B0-23-5:R-:W-:Y:S05]  /*1af0*/  CALL.ABS.NOINC R14 ;  /* 0x000000000e007343 */ /* 0x02dfea0003c00000 */
.L_x_19:
[----:B------:R-:W0:Y:S01]  /*1b00*/  LDC.64 R2, c[0x4][R2] ;  /* 0x0100000002027b82 */ /* 0x000e220000000a00 */
[----:B------:R-:W-:Y:S01]  /*1b10*/  ULDC.64 UR4, c[0x4][0x78] ;  /* 0x01001e0000047ab9 */ /* 0x000fe20000000a00 */
[----:B------:R-:W-:Y:S01]  /*1b20*/  ULDC.64 UR6, c[0x4][0x80] ;  /* 0x0100200000067ab9 */ /* 0x000fe20000000a00 */
[----:B------:R-:W-:Y:S02]  /*1b30*/  IMAD.U32 R4, RZ, RZ, UR4 ;  /* 0x00000004ff047e24 */ /* 0x000fe4000f8e00ff */
        /* <DEDUP_REMOVED lines=8> */
[----:B------:R-:W-:-:S07]  /*1bc0*/  IMAD.MOV.U32 R13, RZ, RZ, RZ ;  /* 0x000000ffff0d7224 */ /* 0x000fce00078e00ff */
[----:B------:R-:W-:-:S07]  /*1bd0*/  LEPC R20, `(.L_x_18) ;  /* 0x000000001014794e */ /* 0x000fce0000000000 */
[----:B0-----:R-:W-:Y:S05]  /*1be0*/  CALL.ABS.NOINC R2 ;  /* 0x0000000002007343 */ /* 0x001fea0003c00000 */
.L_x_18:
[----:B0-2---:R-:W-:Y:S01]  /*1bf0*/  SHF.R.S32.HI R0, RZ, 0x1f, R23 ;  /* 0x0000001fff007819 */ /* 0x005fe20000011417 */
[----:B------:R-:W-:Y:S01]  /*1c00*/  IMAD.U32 R2, RZ, RZ, UR46 ;  /* 0x0000002eff027e24 */ /* 0x000fe2000f8e00ff */
[----:B------:R-:W-:Y:S01]  /*1c10*/  UMOV UR4, 0xffffffff ;  /* 0xffffffff00047882 */ /* 0x000fe20000000000 */
[----:B------:R-:W-:Y:S01]  /*1c20*/  IMAD.MOV.U32 R27, RZ, RZ, -0x650a62f0 ;  /* 0x9af59d10ff1b7424 */ /* 0x000fe200078e00ff */
[----:B------:R-:W-:Y:S01]  /*1c30*/  LEA.HI R0, R0, R23, RZ, 0x2 ;  /* 0x0000001700007211 */ /* 0x000fe200078f10ff */
[----:B------:R-:W-:Y:S01]  /*1c40*/  IMAD.MOV.U32 R25, RZ, RZ, 0x8d10d10 ;  /* 0x08d10d10ff197424 */ /* 0x000fe200078e00ff */
[----:B------:R-:W-:Y:S02]  /*1c50*/  ISETP.NE.AND P0, PT, R2, 0x3, PT ;  /* 0x000000030200780c */ /* 0x000fe40003f05270 */
[----:B------:R-:W-:-:S05]  /*1c60*/  LOP3.LUT R0, R0, 0xfffffffc, RZ, 0xc0, !PT ;  /* 0xfffffffc00007812 */ /* 0x000fca00078ec0ff */
[----:B------:R-:W-:-:S04]  /*1c70*/  IMAD.IADD R0, R23, 0x1, -R0 ;  /* 0x0000000117007824 */ /* 0x000fc800078e0a00 */
[----:B------:R-:W-:Y:S01]  /*1c80*/  IMAD R0, R0, 0xc, RZ ;  /* 0x0000000c00007824 */ /* 0x000fe200078e02ff */
[----:B------:R-:W-:Y:S06]  /*1c90*/  BRA.DIV UR4, `(.L_x_20) ;  /* 0x00000086040c7947 */ /* 0x000fec000b800000 */
.L_x_207:
[-C--:B------:R-:W-:Y:S02]  /*1ca0*/  SHF.R.U64 R27, R27, R0.reuse, 0xdd3f ;  /* 0x0000dd3f1b1b7419 */ /* 0x080fe40000001200 */
[----:B------:R-:W-:Y:S01]  /*1cb0*/  SHF.R.U64 R25, R25, R0, 0xb08b ;  /* 0x0000b08b19197419 */ /* 0x000fe20000001200 */
[----:B------:R-:W-:Y:S06]  /*1cc0*/  @!P0 BRA `(.L_x_21) ;  /* 0x0000000000048947 */ /* 0x000fec0003800000 */
[----:B------:R-:W-:Y:S01]  /*1cd0*/  BPT.TRAP 0x1 ;  /* 0x000000040000795c */ /* 0x000fe20000300000 */
.L_x_21:
[----:B------:R-:W-:Y:S02]  /*1ce0*/  IMAD.U32 R3, RZ, RZ, UR41 ;  /* 0x00000029ff037e24 */ /* 0x000fe4000f8e00ff */
[----:B------:R-:W-:-:S03]  /*1cf0*/  IMAD.U32 R0, RZ, RZ, UR40 ;  /* 0x00000028ff007e24 */ /* 0x000fc6000f8e00ff */
[----:B------:R-:W-:Y:S02]  /*1d00*/  LEA R3, R3, UR45, 0x3 ;  /* 0x0000002d03037c11 */ /* 0x000fe4000f8e18ff */
[----:B------:R-:W-:-:S04]  /*1d10*/  SHF.L.U32 R0, R0, 0x1f, RZ ;  /* 0x0000001f00007819 */ /* 0x000fc800000006ff */
[----:B------:R0:W1:Y:S01]  /*1d20*/  SYNCS.PHASECHK.TRANS64.TRYWAIT P1, [R3+URZ], R0 ;  /* 0x00000000030075a7 */ /* 0x000062000802017f */
[----:B------:R-:W-:Y:S05]  /*1d30*/  @!P0 BRA `(.L_x_22) ;  /* 0x0000000000048947 */ /* 0x000fea0003800000 */
[----:B------:R-:W-:Y:S01]  /*1d40*/  BPT.TRAP 0x1 ;  /* 0x000000040000795c */ /* 0x000fe20000300000 */
.L_x_22:
[----:B-1----:R-:W-:Y:S05]  /*1d50*/  @P1 BRA `(.L_x_23) ;  /* 0x0000000000081947 */ /* 0x002fea0003800000 */
[----:B------:R-:W1:Y:S02]  /*1d60*/  SYNCS.PHASECHK.TRANS64.TRYWAIT P1, [R3+URZ], R0 ;  /* 0x00000000030075a7 */ /* 0x000e64000802017f */
[----:B-1----:R-:W-:Y:S05]  /*1d70*/  @!P1 BRA `(.L_x_24) ;  /* 0x0000008000f09947 */ /* 0x002fea0003800000 */
.L_x_23:
[----:B------:R-:W-:-:S04]  /*1d80*/  UIADD3 UR4, UR41, 0x1, URZ ;  /* 0x0000000129047890 */ /* 0x000fc8000fffe03f */
[----:B------:R-:W-:Y:S02]  /*1d90*/  UISETP.NE.AND UP0, UPT, UR4, 0x9, UPT ;  /* 0x000000090400788c */ /* 0x000fe4000bf05270 */
[----:B------:R-:W-:Y:S02]  /*1da0*/  MOV R20, UR4 ;  /* 0x0000000400147c02 */ /* 0x000fe40008000f00 */
[----:B------:R-:W-:Y:S02]  /*1db0*/  USEL UR4, URZ, 0x1, UP0 ;  /* 0x000000013f047887 */ /* 0x000fe40008000000 */
[----:B------:R-:W-:Y:S02]  /*1dc0*/  PLOP3.LUT P1, PT, PT, PT, UP0, 0x80, 0x0 ;  /* 0x000000000000781c */ /* 0x000fe40003f2f008 */
[----:B------:R-:W-:Y:S02]  /*1dd0*/  ULOP3.LUT UR4, UR40, UR4, URZ, 0x3c, !UPT ;  /* 0x0000000428047292 */ /* 0x000fe4000f8e3c3f */
[----:B------:R-:W-:-:S04]  /*1de0*/  SEL R20, R20, RZ, P1 ;  /* 0x000000ff14147207 */ /* 0x000fc80000800000 */
[----:B------:R-:W-:Y:S01]  /*1df0*/  IMAD.U32 R129, RZ, RZ, UR4 ;  /* 0x00000004ff817e24 */ /* 0x000fe2000f8e00ff */
[----:B------:R-:W-:Y:S06]  /*1e00*/  @!P0 BRA `(.L_x_25) ;  /* 0x0000000000048947 */ /* 0x000fec0003800000 */
[----:B------:R-:W-:Y:S01]  /*1e10*/  BPT.TRAP 0x1 ;  /* 0x000000040000795c */ /* 0x000fe20000300000 */
.L_x_25:
[----:B------:R-:W-:Y:S01]  /*1e20*/  LOP3.LUT R2, R25, 0x7, RZ, 0xc0, !PT ;  /* 0x0000000719027812 */ /* 0x000fe200078ec0ff */
[----:B------:R-:W-:Y:S01]  /*1e30*/  IMAD.U32 R9, RZ, RZ, UR41 ;  /* 0x00000029ff097e24 */ /* 0x000fe2000f8e00ff */
[C---:B01----:R-:W-:Y:S01]  /*1e40*/  LOP3.LUT R3, R27.reuse, 0x7, RZ, 0xc0, !PT ;  /* 0x000000071b037812 */ /* 0x043fe200078ec0ff */
[----:B------:R-:W-:Y:S01]  /*1e50*/  IMAD.SHL.U32 R6, R27, 0x100, RZ ;  /* 0x000001001b067824 */ /* 0x000fe200078e00ff */
[----:B------:R-:W-:Y:S01]  /*1e60*/  ISETP.NE.AND P2, PT, R124, RZ, PT ;  /* 0x000000ff7c00720c */ /* 0x000fe20003f45270 */
[----:B------:R-:W-:Y:S01]  /*1e70*/  IMAD R0, R9, 0x800, R104 ;  /* 0x0000080009007824 */ /* 0x000fe200078e0268 */
[CC--:B------:R-:W-:Y:S01]  /*1e80*/  ISETP.NE.AND P1, PT, R3.reuse, R2.reuse, PT ;  /* 0x000000020300720c */ /* 0x0c0fe20003f25270 */
[----:B------:R-:W-:Y:S01]  /*1e90*/  VIADD R5, R3, 0x1 ;  /* 0x0000000103057836 */ /* 0x000fe20000000000 */
[----:B------:R-:W-:Y:S01]  /*1ea0*/  LOP3.LUT R6, R6, 0x700, RZ, 0xc0, !PT ;  /* 0x0000070006067812 */ /* 0x000fe200078ec0ff */
[----:B------:R-:W-:Y:S01]  /*1eb0*/  IMAD.SHL.U32 R7, R25, 0x40, RZ ;  /* 0x0000004019077824 */ /* 0x000fe200078e00ff */
[----:B------:R-:W-:Y:S01]  /*1ec0*/  LEA R127, R0, UR45, 0x2 ;  /* 0x0000002d007f7c11 */ /* 0x000fe2000f8e10ff */
[----:B------:R-:W-:Y:S01]  /*1ed0*/  UIADD3 UR4, UR45, 0x12200, URZ ;  /* 0x000122002d047890 */ /* 0x000fe2000fffe03f */
[----:B------:R-:W-:Y:S01]  /*1ee0*/  SEL R4, R5, R2, !P1 ;  /* 0x0000000205047207 */ /* 0x000fe20004800000 */
[----:B------:R-:W-:Y:S01]  /*1ef0*/  IMAD R24, R9, 0x1000, R95 ;  /* 0x0000100009187824 */ /* 0x000fe200078e025f */
[----:B------:R-:W-:Y:S01]  /*1f00*/  LOP3.LUT R7, R7, 0x1c0, RZ, 0xc0, !PT ;  /* 0x000001c007077812 */ /* 0x000fe200078ec0ff */
[C---:B------:R-:W-:Y:S01]  /*1f10*/  VIADD R0, R127.reuse, 0x200 ;  /* 0x000002007f007836 */ /* 0x040fe20000000000 */
[----:B------:R-:W-:Y:S01]  /*1f20*/  LEA R126, R20, UR45, 0x3 ;  /* 0x0000002d147e7c11 */ /* 0x000fe2000f8e18ff */
[----:B------:R-:W-:Y:S01]  /*1f30*/  VIADD R128, R127, 0x290 ;  /* 0x000002907f807836 */ /* 0x000fe20000000000 */
[----:B------:R-:W-:Y:S01]  /*1f40*/  SHF.L.U32 R131, R129, 0x1f, RZ ;  /* 0x0000001f81837819 */ /* 0x000fe200000006ff */
[----:B------:R-:W-:-:S02]  /*1f50*/  @!P1 VIADD R3, R2, 0x1 ;  /* 0x0000000102039836 */ /* 0x000fc40000000000 */
[----:B------:R-:W-:Y:S01]  /*1f60*/  IMAD.IADD R115, R6, 0x1, R7 ;  /* 0x0000000106737824 */ /* 0x000fe200078e0207 */
[----:B------:R0:W1:Y:S01]  /*1f70*/  SYNCS.PHASECHK.TRANS64.TRYWAIT P1, [R126+URZ], R131 ;  /* 0x000000837e0075a7 */ /* 0x000062000802017f */
[----:B------:R-:W-:Y:S01]  /*1f80*/  IMAD R4, R4, 0x4, R3 ;  /* 0x0000000404047824 */ /* 0x000fe200078e0203 */
[----:B------:R0:W2:Y:S01]  /*1f90*/  LDS R96, [R127+0x200] ;  /* 0x000200007f607984 */ /* 0x0000a20000000800 */
[----:B------:R-:W-:Y:S01]  /*1fa0*/  @P2 VIADD R128, R0, 0x70 ;  /* 0x0000007000802836 */ /* 0x000fe20000000000 */
[----:B------:R-:W-:Y:S01]  /*1fb0*/  LOP3.LUT P2, RZ, R121, 0x20, RZ, 0xc0, !PT ;  /* 0x0000002079ff7812 */ /* 0x000fe2000784c0ff */
[----:B------:R-:W-:Y:S01]  /*1fc0*/  IMAD.SHL.U32 R117, R4, 0x40, RZ ;  /* 0x0000004004757824 */ /* 0x000fe200078e00ff */
[----:B------:R0:W3:Y:S01]  /*1fd0*/  LDS R97, [R127+0x600] ;  /* 0x000600007f617984 */ /* 0x0000e20000000800 */
[----:B------:R-:W-:Y:S02]  /*1fe0*/  IMAD.MOV.U32 R116, RZ, RZ, 0x10 ;  /* 0x00000010ff747424 */ /* 0x000fe400078e00ff */
[C---:B------:R-:W-:Y:S01]  /*1ff0*/  IMAD.IADD R3, R24.reuse, 0x1, R115 ;  /* 0x0000000118037824 */ /* 0x040fe200078e0273 */
[----:B------:R-:W-:Y:S01]  /*2000*/  IADD3 R5, R24, R117, RZ ;  /* 0x0000007518057210 */ /* 0x000fe20007ffe0ff */
[----:B------:R-:W-:Y:S01]  /*2010*/  IMAD.U32 R114, RZ, RZ, UR4 ;  /* 0x00000004ff727e24 */ /* 0x000fe2000f8e00ff */
[----:B------:R-:W-:Y:S01]  /*2020*/  SEL R116, R116, 0xfffffff0, !P2 ;  /* 0xfffffff074747807 */ /* 0x000fe20005000000 */
[----:B------:R0:W4:Y:S01]  /*2030*/  LDS R98, [R128] ;  /* 0x0000000080627984 */ /* 0x0001220000000800 */
[C---:B------:R-:W-:Y:S01]  /*2040*/  LEA R13, R3.reuse, UR45, 0x2 ;  /* 0x0000002d030d7c11 */ /* 0x040fe2000f8e10ff */
[--C-:B------:R-:W-:Y:S01]  /*2050*/  IMAD R3, R3, 0x4, R114.reuse ;  /* 0x0000000403037824 */ /* 0x100fe200078e0272 */
[C---:B------:R-:W-:Y:S01]  /*2060*/  LEA R14, R5.reuse, UR45, 0x2 ;  /* 0x0000002d050e7c11 */ /* 0x040fe2000f8e10ff */
[----:B------:R-:W-:Y:S01]  /*2070*/  IMAD R7, R5, 0x4, R114 ;  /* 0x0000000405077824 */ /* 0x000fe200078e0272 */
[----:B------:R0:W0:Y:S01]  /*2080*/  LDS R99, [R128+0x400] ;  /* 0x0004000080637984 */ /* 0x0000220000000800 */
[----:B------:R-:W-:Y:S01]  /*2090*/  IMAD.IADD R2, R3, 0x1, R116 ;  /* 0x0000000103027824 */ /* 0x000fe200078e0274 */
[----:B------:R-:W-:Y:S01]  /*20a0*/  UMOV UR4, 0xffffffff ;  /* 0xffffffff00047882 */ /* 0x000fe20000000000 */
[----:B------:R-:W-:Y:S01]  /*20b0*/  IMAD.IADD R5, R116, 0x1, R7 ;  /* 0x0000000174057824 */ /* 0x000fe200078e0207 */
[----:B------:R0:W0:Y:S01]  /*20c0*/  LDS R0, [R13+0x12200] ;  /* 0x012200000d007984 */ /* 0x0000220000000800 */
[----:B------:R-:W-:Y:S01]  /*20d0*/  ISETP.NE.AND P2, PT, RZ, UR47, PT ;  /* 0x0000002fff007c0c */ /* 0x000fe2000bf45270 */
[----:B------:R-:W-:-:S02]  /*20e0*/  IMAD R26, R9, 0x1000, R94 ;  /* 0x00001000091a7824 */ /* 0x000fc400078e025e */
[----:B------:R0:W0:Y:S04]  /*20f0*/  LDS R3, [R2] ;  /* 0x0000000002037984 */ /* 0x0000280000000800 */
[----:B------:R0:W0:Y:S04]  /*2100*/  LDS R4, [R14+0x12200] ;  /* 0x012200000e047984 */ /* 0x0000280000000800 */
[----:B------:R0:W0:Y:S01]  /*2110*/  LDS R6, [R5] ;  /* 0x0000000005067984 */ /* 0x0000220000000800 */
[----:B------:R-:W-:Y:S05]  /*2120*/  BRA.DIV UR4, `(.L_x_26) ;  /* 0x0000008204187947 */ /* 0x000fea000b800000 */
[----:B------:R-:W-:Y:S01]  /*2130*/  IMAD.MOV.U32 R118, RZ, RZ, 0x90 ;  /* 0x00000090ff767424 */ /* 0x000fe200078e00ff */
[----:B------:R-:W-:Y:S01]  /*2140*/  ISETP.NE.AND P3, PT, R125, RZ, PT ;  /* 0x000000ff7d00720c */ /* 0x000fe20003f65270 */
[C---:B------:R-:W-:Y:S01]  /*2150*/  IMAD.IADD R21, R26.reuse, 0x1, R115 ;  /* 0x000000011a157824 */ /* 0x040fe200078e0273 */
[----:B------:R-:W-:Y:S01]  /*2160*/  NOP ;  /* 0x0000000000007918 */ /* 0x000fe20000000000 */
[----:B------:R-:W-:Y:S01]  /*2170*/  IMAD.IADD R23, R26, 0x1, R117 ;  /* 0x000000011a177824 */ /* 0x000fe200078e0275 */
[----:B------:R-:W-:Y:S01]  /*2180*/  SEL R118, R118, 0x70, !P3 ;  /* 0x0000007076767807 */ /* 0x000fe20005800000 */
[C-C-:B------:R-:W-:Y:S01]  /*2190*/  IMAD R7, R21.reuse, 0x4, R114.reuse ;  /* 0x0000000415077824 */ /* 0x140fe200078e0272 */
[----:B------:R-:W-:Y:S01]  /*21a0*/  LEA R21, R21, UR45, 0x2 ;  /* 0x0000002d15157c11 */ /* 0x000fe2000f8e10ff */
[C---:B------:R-:W-:Y:S01]  /*21b0*/  IMAD R9, R23.reuse, 0x4, R114 ;  /* 0x0000000417097824 */ /* 0x040fe200078e0272 */
[----:B------:R-:W-:Y:S01]  /*21c0*/  LEA R23, R23, UR45, 0x2 ;  /* 0x0000002d17177c11 */ /* 0x000fe2000f8e10ff */
[----:B------:R-:W-:-:S02]  /*21d0*/  IMAD.IADD R8, R7, 0x1, R118 ;  /* 0x0000000107087824 */ /* 0x000fc400078e0276 */
[----:B------:R-:W-:Y:S01]  /*21e0*/  IMAD.IADD R7, R118, 0x1, R9 ;  /* 0x0000000176077824 */ /* 0x000fe200078e0209 */
[----:B0-----:R-:W-:Y:S04]  /*21f0*/  STS [R21+0x12200], R0 ;  /* 0x0122000015007388 */ /* 0x001fe80000000800 */
[----:B------:R-:W-:Y:S04]  /*2200*/  STS [R8], R3 ;  /* 0x0000000308007388 */ /* 0x000fe80000000800 */
[----:B------:R-:W-:Y:S04]  /*2210*/  STS [R23+0x12200], R4 ;  /* 0x0122000417007388 */ /* 0x000fe80000000800 */
[----:B------:R-:W-:Y:S04]  /*2220*/  STS [R7], R6 ;  /* 0x0000000607007388 */ /* 0x000fe80000000800 */
[----:B------:R-:W0:Y:S04]  /*2230*/  LDS R9, [R13+0x13200] ;  /* 0x013200000d097984 */ /* 0x000e280000000800 */
[----:B------:R-:W1:Y:S04]  /*2240*/  LDS R11, [R2+0x1000] ;  /* 0x00100000020b7984 */ /* 0x000e680000000800 */
[----:B------:R-:W2:Y:S04]  /*2250*/  LDS R10, [R14+0x13200] ;  /* 0x013200000e0a7984 */ /* 0x000ea80000000800 */
[----:B------:R-:W3:Y:S01]  /*2260*/  LDS R12, [R5+0x1000] ;  /* 0x00100000050c7984 */ /* 0x000ee20000000800 */
[----:B------:R-:W-:-:S03]  /*2270*/  NOP ;  /* 0x0000000000007918 */ /* 0x000fc60000000000 */
[----:B0-----:R-:W-:Y:S04]  /*2280*/  STS [R21+0x13200], R9 ;  /* 0x0132000915007388 */ /* 0x001fe80000000800 */
[----:B-1----:R-:W-:Y:S04]  /*2290*/  STS [R8+0x1000], R11 ;  /* 0x0010000b08007388 */ /* 0x002fe80000000800 */
[----:B--2---:R-:W-:Y:S04]  /*22a0*/  STS [R23+0x13200], R10 ;  /* 0x0132000a17007388 */ /* 0x004fe80000000800 */
[----:B---3--:R-:W-:Y:S04]  /*22b0*/  STS [R7+0x1000], R12 ;  /* 0x0010000c07007388 */ /* 0x008fe80000000800 */
[----:B------:R-:W0:Y:S04]  /*22c0*/  LDS R0, [R13+0x14200] ;  /* 0x014200000d007984 */ /* 0x000e280000000800 */
[----:B------:R-:W1:Y:S04]  /*22d0*/  LDS R3, [R2+0x2000] ;  /* 0x0020000002037984 */ /* 0x000e680000000800 */
[----:B------:R-:W2:Y:S04]  /*22e0*/  LDS R4, [R14+0x14200] ;  /* 0x014200000e047984 */ /* 0x000ea80000000800 */
[----:B------:R-:W3:Y:S01]  /*22f0*/  LDS R6, [R5+0x2000] ;  /* 0x0020000005067984 */ /* 0x000ee20000000800 */
[----:B------:R-:W-:-:S03]  /*2300*/  NOP ;  /* 0x0000000000007918 */ /* 0x000fc60000000000 */
[----:B0-----:R0:W-:Y:S04]  /*2310*/  STS [R21+0x14200], R0 ;  /* 0x0142000015007388 */ /* 0x0011e80000000800 */
[----:B-1----:R0:W-:Y:S04]  /*2320*/  STS [R8+0x2000], R3 ;  /* 0x0020000308007388 */ /* 0x0021e80000000800 */
[----:B--2---:R0:W-:Y:S04]  /*2330*/  STS [R23+0x14200], R4 ;  /* 0x0142000417007388 */ /* 0x0041e80000000800 */
[----:B---3--:R0:W-:Y:S04]  /*2340*/  STS [R7+0x2000], R6 ;  /* 0x0020000607007388 */ /* 0x0081e80000000800 */
[----:B------:R0:W1:Y:S04]  /*2350*/  LDS R10, [R13+0x15200] ;  /* 0x015200000d0a7984 */ /* 0x0000680000000800 */
[----:B------:R0:W2:Y:S04]  /*2360*/  LDS R9, [R2+0x3000] ;  /* 0x0030000002097984 */ /* 0x0000a80000000800 */
[----:B------:R0:W3:Y:S04]  /*2370*/  LDS R12, [R14+0x15200] ;  /* 0x015200000e0c7984 */ /* 0x0000e80000000800 */
[----:B------:R0:W0:Y:S01]  /*2380*/  LDS R28, [R5+0x3000] ;  /* 0x00300000051c7984 */ /* 0x0000220000000800 */
[----:B------:R-:W-:Y:S01]  /*2390*/  NOP ;  /* 0x0000000000007918 */ /* 0x000fe20000000000 */
.L_x_213:
[----:B-1----:R-:W-:Y:S04]  /*23a0*/  STS [R21+0x15200], R10 ;  /* 0x0152000a15007388 */ /* 0x002fe80000000800 */
[----:B--2---:R-:W-:Y:S04]  /*23b0*/  STS [R8+0x3000], R9 ;  /* 0x0030000908007388 */ /* 0x004fe80000000800 */
[----:B---3--:R-:W-:Y:S04]  /*23c0*/  STS [R23+0x15200], R12 ;  /* 0x0152000c17007388 */ /* 0x008fe80000000800 */
[----:B0-----:R0:W-:Y:S04]  /*23d0*/  STS [R7+0x3000], R28 ;  /* 0x0030001c07007388 */ /* 0x0011e80000000800 */
[----:B------:R-:W-:Y:S04]  /*23e0*/  LDS R100, [R127+0x300] ;  /* 0x000300007f647984 */ /* 0x000fe80000000800 */
[----:B------:R-:W-:Y:S04]  /*23f0*/  LDS R101, [R127+0x700] ;  /* 0x000700007f657984 */ /* 0x000fe80000000800 */
[----:B------:R-:W-:Y:S04]  /*2400*/  LDS R102, [R128+0x100] ;  /* 0x0001000080667984 */ /* 0x000fe80000000800 */
[----:B------:R-:W-:Y:S01]  /*2410*/  LDS R103, [R128+0x500] ;  /* 0x0005000080677984 */ /* 0x000fe20000000800 */
[----:B------:R-:W-:Y:S01]  /*2420*/  @!PT LDS RZ, [RZ] ;  /* 0x00000000fffff984 */ /* 0x000fe20000000800 */
[----:B------:R-:W-:Y:S01]  /*2430*/  @!PT LDS RZ, [RZ] ;  /* 0x00000000fffff984 */ /* 0x000fe20000000800 */
[----:B------:R-:W-:Y:S01]  /*2440*/  @!PT LDS RZ, [RZ] ;  /* 0x00000000fffff984 */ /* 0x000fe20000000800 */
[----:B------:R-:W-:Y:S01]  /*2450*/  @!PT LDS RZ, [RZ] ;  /* 0x00000000fffff984 */ /* 0x000fe20000000800 */
[----:B------:R1:W-:Y:S06]  /*2460*/  MEMBAR.ALL.CTA ;  /* 0x0000000000007992 */ /* 0x0003ec0000008000 */
[----:B-1----:R-:W1:Y:S01]  /*2470*/  FENCE.VIEW.ASYNC.S ;  /* 0x00000000000073c6 */ /* 0x002e620000000000 */
[----:B------:R-:W-:Y:S05]  /*2480*/  WARPSYNC.ALL ;  /* 0x0000000000007948 */ /* 0x000fea0003800000 */
[----:B------:R-:W-:Y:S01]  /*2490*/  SHF.R.U32.HI R0, RZ, 0x3, R27 ;  /* 0x00000003ff007819 */ /* 0x000fe2000001161b */
[----:B-1----:R-:W-:Y:S01]  /*24a0*/  BAR.SYNC.DEFER_BLOCKING 0x2, 0x80 ;  /* 0x0082000000007b1d */ /* 0x002fe20000010000 */
[----:B------:R-:W-:-:S02]  /*24b0*/  SHF.R.U32.HI R2, RZ, 0x3, R25 ;  /* 0x00000003ff027819 */ /* 0x000fc40000011619 */
[----:B------:R-:W-:Y:S02]  /*24c0*/  LOP3.LUT R0, R0, 0x7, RZ, 0xc0, !PT ;  /* 0x0000000700007812 */ /* 0x000fe400078ec0ff */
[----:B------:R-:W-:Y:S01]  /*24d0*/  LOP3.LUT R3, R2, 0x7, RZ, 0xc0, !PT ;  /* 0x0000000702037812 */ /* 0x000fe200078ec0ff */
[----:B------:R-:W-:Y:S01]  /*24e0*/  UMOV UR7, 0xc0000040 ;  /* 0xc000004000077882 */ /* 0x000fe20000000000 */
[----:B------:R-:W-:Y:S01]  /*24f0*/  R2UR UR4, R114 ;  /* 0x00000000720472ca */ /* 0x000fe200000e0000 */
[C---:B------:R-:W-:Y:S01]  /*2500*/  VIADD R2, R0.reuse, 0x1 ;  /* 0x0000000100027836 */ /* 0x040fe20000000000 */
[----:B------:R-:W-:-:S04]  /*2510*/  ISETP.NE.AND P3, PT, R0, R3, PT ;  /* 0x000000030000720c */ /* 0x000fc80003f65270 */
[----:B------:R-:W-:Y:S01]  /*2520*/  SEL R5, R2, R3, !P3 ;  /* 0x0000000302057207 */ /* 0x000fe20005800000 */
[----:B------:R-:W-:-:S05]  /*2530*/  IMAD.SHL.U32 R2, R27, 0x20, RZ ;  /* 0x000000201b027824 */ /* 0x000fca00078e00ff */
[----:B------:R-:W-:Y:S01]  /*2540*/  LOP3.LUT R2, R2, 0x700, RZ, 0xc0, !PT ;  /* 0x0000070002027812 */ /* 0x000fe200078ec0ff */
[----:B------:R-:W-:Y:S02]  /*2550*/  USHF.R.U32.HI UR4, URZ, 0x4, UR4 ;  /* 0x000000043f047899 */ /* 0x000fe40008011604 */
[----:B------:R-:W-:Y:S02]  /*2560*/  @!P3 VIADD R0, R3, 0x1 ;  /* 0x000000010300b836 */ /* 0x000fe40000000000 */
[----:B------:R-:W-:Y:S01]  /*2570*/  IMAD.SHL.U32 R3, R25, 0x8, RZ ;  /* 0x0000000819037824 */ /* 0x000fe200078e00ff */
[----:B------:R-:W-:Y:S01]  /*2580*/  ULOP3.LUT UR4, UR4, 0x3fff, URZ, 0xc0, !UPT ;  /* 0x00003fff04047892 */ /* 0x000fe2000f8ec03f */
[----:B------:R-:W-:-:S03]  /*2590*/  IMAD R5, R5, 0x4, R0 ;  /* 0x0000000405057824 */ /* 0x000fc600078e0200 */
[----:B------:R-:W-:Y:S01]  /*25a0*/  LOP3.LUT R3, R3, 0x1c0, RZ, 0xc0, !PT ;  /* 0x000001c003037812 */ /* 0x000fe200078ec0ff */
[----:B------:R-:W-:Y:S01]  /*25b0*/  IMAD.SHL.U32 R120, R5, 0x40, RZ ;  /* 0x0000004005787824 */ /* 0x000fe200078e00ff */
[----:B------:R-:W-:Y:S02]  /*25c0*/  ULOP3.LUT UR8, UR4, 0x10000, URZ, 0xfc, !UPT ;  /* 0x0001000004087892 */ /* 0x000fe4000f8efc3f */
[----:B------:R-:W-:Y:S01]  /*25d0*/  IADD3 R119, R2, R3, RZ ;  /* 0x0000000302777210 */ /* 0x000fe20007ffe0ff */
[--C-:B0-----:R-:W-:Y:S01]  /*25e0*/  IMAD.IADD R7, R24, 0x1, R120.reuse ;  /* 0x0000000118077824 */ /* 0x101fe200078e0278 */
[----:B------:R-:W-:Y:S01]  /*25f0*/  ULEA UR4, UR41, UR8, 0xa ;  /* 0x0000000829047291 */ /* 0x000fe2000f8e503f */
[----:B------:R-:W-:Y:S02]  /*2600*/  IMAD.IADD R13, R26, 0x1, R120 ;  /* 0x000000011a0d7824 */ /* 0x000fe400078e0278 */
[----:B------:R-:W-:Y:S01]  /*2610*/  IMAD.IADD R3, R24, 0x1, R119 ;  /* 0x0000000118037824 */ /* 0x000fe200078e0277 */
[C---:B------:R-:W-:Y:S01]  /*2620*/  LEA R14, R7.reuse, UR45, 0x2 ;  /* 0x0000002d070e7c11 */ /* 0x040fe2000f8e10ff */
[--C-:B------:R-:W-:Y:S01]  /*2630*/  IMAD R9, R7, 0x4, R114.reuse ;  /* 0x0000000407097824 */ /* 0x100fe200078e0272 */
[----:B------:R-:W-:Y:S01]  /*2640*/  LEA R130, R13, UR45, 0x2 ;  /* 0x0000002d0d827c11 */ /* 0x000fe2000f8e10ff */
[C-C-:B------:R-:W-:Y:S01]  /*2650*/  IMAD R5, R3.reuse, 0x4, R114.reuse ;  /* 0x0000000403057824 */ /* 0x140fe200078e0272 */
[----:B------:R-:W-:Y:S01]  /*2660*/  LEA R12, R3, UR45, 0x2 ;  /* 0x0000002d030c7c11 */ /* 0x000fe2000f8e10ff */
[C---:B------:R-:W-:Y:S01]  /*2670*/  IMAD.IADD R9, R116.reuse, 0x1, R9 ;  /* 0x0000000174097824 */ /* 0x040fe200078e0209 */
[----:B------:R-:W-:Y:S01]  /*2680*/  LDS R3, [R14+0x12200] ;  /* 0x012200000e037984 */ /* 0x000fe20000000800 */
[----:B------:R-:W-:Y:S01]  /*2690*/  IMAD.IADD R5, R116, 0x1, R5 ;  /* 0x0000000174057824 */ /* 0x000fe200078e0205 */
[----:B------:R-:W-:Y:S01]  /*26a0*/  UMOV UR6, UR4 ;  /* 0x0000000400067c82 */ /* 0x000fe20008000000 */
[----:B------:R-:W-:Y:S01]  /*26b0*/  IMAD.IADD R7, R26, 0x1, R119 ;  /* 0x000000011a077824 */ /* 0x000fe200078e0277 */
[----:B------:R-:W0:Y:S01]  /*26c0*/  LDS R0, [R12+0x12200] ;  /* 0x012200000c007984 */ /* 0x000e220000000800 */
[----:B------:R-:W-:-:S02]  /*26d0*/  IMAD R15, R13, 0x4, R114 ;  /* 0x000000040d0f7824 */ /* 0x000fc400078e0272 */
[C---:B------:R-:W-:Y:S01]  /*26e0*/  IMAD R11, R7.reuse, 0x4, R114 ;  /* 0x00000004070b7824 */ /* 0x040fe200078e0272 */
[----:B------:R-:W1:Y:S01]  /*26f0*/  LDS R2, [R5] ;  /* 0x0000000005027984 */ /* 0x000e620000000800 */
[----:B------:R-:W-:Y:S01]  /*2700*/  LEA R21, R7, UR45, 0x2 ;  /* 0x0000002d07157c11 */ /* 0x000fe2000f8e10ff */
[C---:B------:R-:W-:Y:S02]  /*2710*/  IMAD.IADD R15, R118.reuse, 0x1, R15 ;  /* 0x00000001760f7824 */ /* 0x040fe400078e020f */
[----:B------:R-:W2:Y:S01]  /*2720*/  LDS R4, [R9] ;  /* 0x0000000009047984 */ /* 0x000ea20000000800 */
[----:B------:R-:W-:Y:S01]  /*2730*/  IMAD.IADD R11, R118, 0x1, R11 ;  /* 0x00000001760b7824 */ /* 0x000fe200078e020b */
[----:B------:R-:W-:Y:S02]  /*2740*/  NOP ;  /* 0x0000000000007918 */ /* 0x000fe40000000000 */
[----:B0-----:R-:W-:Y:S04]  /*2750*/  STS [R21+0x12200], R0 ;  /* 0x0122000015007388 */ /* 0x001fe80000000800 */
[----:B-1----:R-:W-:Y:S04]  /*2760*/  STS [R11], R2 ;  /* 0x000000020b007388 */ /* 0x002fe80000000800 */
[----:B------:R-:W-:Y:S04]  /*2770*/  STS [R130+0x12200], R3 ;  /* 0x0122000382007388 */ /* 0x000fe80000000800 */
[----:B--2---:R-:W-:Y:S04]  /*2780*/  STS [R15], R4 ;  /* 0x000000040f007388 */ /* 0x004fe80000000800 */
        /* <DEDUP_REMOVED lines=26> */
[----:B---3--:R-:W-:Y:S01]  /*2930*/  STS [R15+0x3000], R10 ;  /* 0x0030000a0f007388 */ /* 0x008fe20000000800 */
[----:B----4-:R-:W-:-:S06]  /*2940*/  WARPGROUP.ARRIVE ;  /* 0x00000000000079c5 */ /* 0x010fcc0000000000 */
[----:B------:R-:W-:Y:S01]  /*2950*/  HGMMA.64x128x8.F32.TF32 R24, R96, gdesc[UR4], RZ, !UPT, gsb0 ;  /* 0x05e0000460187df0 */ /* 0x000fe2000c0028ff */
[----:B------:R-:W-:Y:S01]  /*2960*/  UIADD3 UR6, UR4, 0x10, URZ ;  /* 0x0000001004067890 */ /* 0x000fe2000fffe03f */
[----:B------:R-:W-:Y:S01]  /*2970*/  UMOV UR7, 0xc0000040 ;  /* 0xc000004000077882 */ /* 0x000fe20000000000 */
[----:B------:R-:W-:Y:S02]  /*2980*/  WARPGROUP.DEPBAR.LE gsb0, 0x0 ;  /* 0x00008000000079c5 */ /* 0x000fe40000010000 */
[----:B------:R-:W-:Y:S04]  /*2990*/  LDS R96, [R127+0x400] ;  /* 0x000400007f607984 */ /* 0x000fe80000000800 */
[----:B------:R-:W-:Y:S04]  /*29a0*/  LDS R97, [R127+0x800] ;  /* 0x000800007f617984 */ /* 0x000fe80000000800 */
[----:B------:R-:W-:Y:S04]  /*29b0*/  LDS R98, [R128+0x200] ;  /* 0x0002000080627984 */ /* 0x000fe80000000800 */
[----:B------:R-:W0:Y:S01]  /*29c0*/  LDS R99, [R128+0x600] ;  /* 0x0006000080637984 */ /* 0x000e220000000800 */
[----:B------:R-:W-:Y:S01]  /*29d0*/  @!PT LDS RZ, [RZ] ;  /* 0x00000000fffff984 */ /* 0x000fe20000000800 */
[----:B------:R-:W-:Y:S01]  /*29e0*/  @!PT LDS RZ, [RZ] ;  /* 0x00000000fffff984 */ /* 0x000fe20000000800 */
[----:B------:R-:W-:Y:S01]  /*29f0*/  @!PT LDS RZ, [RZ] ;  /* 0x00000000fffff984 */ /* 0x000fe20000000800 */
[----:B------:R-:W-:Y:S01]  /*2a00*/  @!PT LDS RZ, [RZ] ;  /* 0x00000000fffff984 */ /* 0x000fe20000000800 */
[----:B------:R1:W-:Y:S06]  /*2a10*/  MEMBAR.ALL.CTA ;  /* 0x0000000000007992 */ /* 0x0003ec0000008000 */
[----:B-1----:R-:W1:Y:S02]  /*2a20*/  FENCE.VIEW.ASYNC.S ;  /* 0x00000000000073c6 */ /* 0x002e640000000000 */
[----:B-1----:R-:W-:Y:S06]  /*2a30*/  BAR.SYNC.DEFER_BLOCKING 0x2, 0x80 ;  /* 0x0082000000007b1d */ /* 0x002fec0000010000 */
[----:B------:R-:W-:-:S06]  /*2a40*/  WARPGROUP.ARRIVE ;  /* 0x00000000000079c5 */ /* 0x000fcc0000000000 */
[----:B------:R-:W-:Y:S01]  /*2a50*/  HGMMA.64x128x8.F32.TF32 R24, R100, gdesc[UR4], R24, gsb0 ;  /* 0x05e0000464187df0 */ /* 0x000fe20008002818 */
[----:B------:R-:W-:Y:S01]  /*2a60*/  UIADD3 UR6, UR4, 0x20, URZ ;  /* 0x0000002004067890 */ /* 0x000fe2000fffe03f */
[----:B------:R-:W-:Y:S01]  /*2a70*/  UMOV UR7, 0xc0000040 ;  /* 0xc000004000077882 */ /* 0x000fe20000000000 */
[----:B------:R-:W-:Y:S01]  /*2a80*/  UIADD3 UR4, UR4, 0x30, URZ ;  /* 0x0000003004047890 */ /* 0x000fe2000fffe03f */
[----:B------:R-:W-:Y:S02]  /*2a90*/  WARPGROUP.DEPBAR.LE gsb0, 0x0 ;  /* 0x00008000000079c5 */ /* 0x000fe40000010000 */
[----:B0-----:R-:W-:-:S06]  /*2aa0*/  WARPGROUP.ARRIVE ;  /* 0x00000000000079c5 */ /* 0x001fcc0000000000 */
[----:B------:R-:W-:Y:S01]  /*2ab0*/  HGMMA.64x128x8.F32.TF32 R24, R96, gdesc[UR4], R24, gsb0 ;  /* 0x05e0000460187df0 */ /* 0x000fe20008002818 */
[----:B------:R-:W-:Y:S01]  /*2ac0*/  UMOV UR6, UR4 ;  /* 0x0000000400067c82 */ /* 0x000fe20008000000 */
[----:B------:R-:W-:Y:S01]  /*2ad0*/  UMOV UR7, 0xc0000040 ;  /* 0xc000004000077882 */ /* 0x000fe20000000000 */
[----:B------:R-:W-:Y:S02]  /*2ae0*/  WARPGROUP.DEPBAR.LE gsb0, 0x0 ;  /* 0x00008000000079c5 */ /* 0x000fe40000010000 */
[----:B------:R-:W-:Y:S04]  /*2af0*/  LDS R100, [R127+0x500] ;  /* 0x000500007f647984 */ /* 0x000fe80000000800 */
[----:B------:R-:W-:Y:S04]  /*2b00*/  LDS R101, [R127+0x900] ;  /* 0x000900007f657984 */ /* 0x000fe80000000800 */
[----:B------:R-:W-:Y:S04]  /*2b10*/  LDS R102, [R128+0x300] ;  /* 0x0003000080667984 */ /* 0x000fe80000000800 */
[----:B------:R-:W0:Y:S02]  /*2b20*/  LDS R103, [R128+0x700] ;  /* 0x0007000080677984 */ /* 0x000e240000000800 */
[----:B0-----:R-:W-:-:S06]  /*2b30*/  WARPGROUP.ARRIVE ;  /* 0x00000000000079c5 */ /* 0x001fcc0000000000 */
[----:B------:R-:W-:Y:S03]  /*2b40*/  HGMMA.64x128x8.F32.TF32 R24, R100, gdesc[UR4], R24, gsb0 ;  /* 0x05e0000464187df0 */ /* 0x000fe60008002818 */
[----:B------:R-:W-:Y:S02]  /*2b50*/  WARPGROUP.DEPBAR.LE gsb0, 0x0 ;  /* 0x00008000000079c5 */ /* 0x000fe40000010000 */
[----:B------:R-:W-:Y:S05]  /*2b60*/  @!P2 BRA `(.L_x_27) ;  /* 0x000000180088a947 */ /* 0x000fea0003800000 */
[----:B------:R-:W-:Y:S05]  /*2b70*/  @!P0 BRA `(.L_x_28) ;  /* 0x0000000000048947 */ /* 0x000fea0003800000 */
[----:B------:R-:W-:Y:S01]  /*2b80*/  BPT.TRAP 0x1 ;  /* 0x000000040000795c */ /* 0x000fe20000300000 */
.L_x_28:
[----:B------:R-:W-:-:S04]  /*2b90*/  IMAD R128, R20, 0x1000, R95 ;  /* 0x0000100014807824 */ /* 0x000fc800078e025f */
[--C-:B------:R-:W-:Y:S02]  /*2ba0*/  IMAD.IADD R7, R117, 0x1, R128.reuse ;  /* 0x0000000175077824 */ /* 0x100fe400078e0280 */
[----:B------:R-:W-:-:S03]  /*2bb0*/  IMAD.IADD R3, R115, 0x1, R128 ;  /* 0x0000000173037824 */ /* 0x000fc600078e0280 */
[----:B------:R-:W-:Y:S01]  /*2bc0*/  LEA R9, R7, R114, 0x2 ;  /* 0x0000007207097211 */ /* 0x000fe200078e10ff */
[C---:B------:R-:W-:Y:S01]  /*2bd0*/  IMAD R5, R3.reuse, 0x4, R114 ;  /* 0x0000000403057824 */ /* 0x040fe200078e0272 */
[----:B------:R-:W-:Y:S02]  /*2be0*/  LEA R12, R3, UR45, 0x2 ;  /* 0x0000002d030c7c11 */ /* 0x000fe4000f8e10ff */
[----:B------:R-:W-:Y:S01]  /*2bf0*/  LEA R14, R7, UR45, 0x2 ;  /* 0x0000002d070e7c11 */ /* 0x000fe2000f8e10ff */
[C---:B------:R-:W-:Y:S02]  /*2c00*/  IMAD.IADD R5, R116.reuse, 0x1, R5 ;  /* 0x0000000174057824 */ /* 0x040fe400078e0205 */
[----:B------:R-:W-:Y:S01]  /*2c10*/  IMAD.IADD R9, R116, 0x1, R9 ;  /* 0x0000000174097824 */ /* 0x000fe200078e0209 */
[----:B------:R-:W-:Y:S06]  /*2c20*/  @P1 BRA `(.L_x_29) ;  /* 0x0000000000081947 */ /* 0x000fec0003800000 */
[----:B------:R-:W0:Y:S02]  /*2c30*/  SYNCS.PHASECHK.TRANS64.TRYWAIT P1, [R126+URZ], R131 ;  /* 0x000000837e0075a7 */ /* 0x000e24000802017f */
[----:B0-----:R-:W-:Y:S05]  /*2c40*/  @!P1 BRA `(.L_x_30) ;  /* 0x0000007800209947 */ /* 0x001fea0003800000 */
.L_x_29:
[----:B------:R-:W1:Y:S01]  /*2c50*/  LDS R4, [R12+0x12200] ;  /* 0x012200000c047984 */ /* 0x000e620000000800 */
[----:B------:R-:W-:Y:S01]  /*2c60*/  IMAD.SHL.U32 R127, R20, 0x800, RZ ;  /* 0x00000800147f7824 */ /* 0x000fe200078e00ff */
[----:B------:R-:W-:Y:S01]  /*2c70*/  ISETP.NE.AND P1, PT, R124, RZ, PT ;  /* 0x000000ff7c00720c */ /* 0x000fe20003f25270 */
[----:B0-----:R-:W-:Y:S01]  /*2c80*/  IMAD R126, R20, 0x1000, R94 ;  /* 0x00001000147e7824 */ /* 0x001fe200078e025e */
[----:B------:R-:W0:Y:S01]  /*2c90*/  LDS R6, [R5] ;  /* 0x0000000005067984 */ /* 0x000e220000000800 */
[----:B------:R-:W-:Y:S01]  /*2ca0*/  IMAD.IADD R0, R104, 0x1, R127 ;  /* 0x0000000168007824 */ /* 0x000fe200078e027f */
[----:B------:R-:W-:Y:S01]  /*2cb0*/  UMOV UR4, UR41 ;  /* 0x0000002900047c82 */ /* 0x000fe20008000000 */
[--C-:B------:R-:W-:Y:S01]  /*2cc0*/  IMAD.IADD R11, R115, 0x1, R126.reuse ;  /* 0x00000001730b7824 */ /* 0x100fe200078e027e */
[----:B------:R-:W2:Y:S01]  /*2cd0*/  LDS R7, [R14+0x12200] ;  /* 0x012200000e077984 */ /* 0x000ea20000000800 */
[----:B------:R-:W-:Y:S01]  /*2ce0*/  IMAD.IADD R15, R117, 0x1, R126 ;  /* 0x00000001750f7824 */ /* 0x000fe200078e027e */
[----:B------:R-:W-:Y:S01]  /*2cf0*/  LEA R0, R0, UR45, 0x2 ;  /* 0x0000002d00007c11 */ /* 0x000fe2000f8e10ff */
[--C-:B------:R-:W-:Y:S01]  /*2d00*/  IMAD R13, R11, 0x4, R114.reuse ;  /* 0x000000040b0d7824 */ /* 0x100fe200078e0272 */
[----:B------:R-:W3:Y:S01]  /*2d10*/  LDS R8, [R9] ;  /* 0x0000000009087984 */ /* 0x000ee20000000800 */
[----:B------:R-:W-:Y:S01]  /*2d20*/  IMAD R21, R15, 0x4, R114 ;  /* 0x000000040f157824 */ /* 0x000fe200078e0272 */
[----:B------:R-:W-:Y:S01]  /*2d30*/  LEA R23, R11, UR45, 0x2 ;  /* 0x0000002d0b177c11 */ /* 0x000fe2000f8e10ff */
[C---:B------:R-:W-:Y:S01]  /*2d40*/  VIADD R2, R0.reuse, 0x200 ;  /* 0x0000020000027836 */ /* 0x040fe20000000000 */
[----:B------:R-:W-:Y:S01]  /*2d50*/  LEA R100, R15, UR45, 0x2 ;  /* 0x0000002d0f647c11 */ /* 0x000fe2000f8e10ff */
[----:B------:R-:W-:Y:S01]  /*2d60*/  VIADD R3, R0, 0x290 ;  /* 0x0000029000037836 */ /* 0x000fe20000000000 */
[----:B------:R-:W-:Y:S01]  /*2d70*/  LDS R96, [R0+0x200] ;  /* 0x0002000000607984 */ /* 0x000fe20000000800 */
[----:B------:R-:W-:-:S02]  /*2d80*/  @P1 VIADD R3, R2, 0x70 ;  /* 0x0000007002031836 */ /* 0x000fc40000000000 */
[C---:B------:R-:W-:Y:S01]  /*2d90*/  IMAD.IADD R13, R118.reuse, 0x1, R13 ;  /* 0x00000001760d7824 */ /* 0x040fe200078e020d */
[----:B------:R-:W-:Y:S01]  /*2da0*/  LDS R97, [R0+0x600] ;  /* 0x0006000000617984 */ /* 0x000fe20000000800 */
[----:B------:R-:W-:-:S03]  /*2db0*/  IMAD.IADD R21, R118, 0x1, R21 ;  /* 0x0000000176157824 */ /* 0x000fc600078e0215 */
[----:B------:R-:W-:Y:S04]  /*2dc0*/  LDS R98, [R3] ;  /* 0x0000000003627984 */ /* 0x000fe80000000800 */
[----:B------:R-:W-:Y:S01]  /*2dd0*/  LDS R99, [R3+0x400] ;  /* 0x0004000003637984 */ /* 0x000fe20000000800 */
[----:B------:R-:W-:-:S03]  /*2de0*/  NOP ;  /* 0x0000000000007918 */ /* 0x000fc60000000000 */
[----:B-1----:R-:W-:Y:S04]  /*2df0*/  STS [R23+0x12200], R4 ;  /* 0x0122000417007388 */ /* 0x002fe80000000800 */
[----:B0-----:R-:W-:Y:S04]  /*2e00*/  STS [R13], R6 ;  /* 0x000000060d007388 */ /* 0x001fe80000000800 */
[----:B--2---:R-:W-:Y:S04]  /*2e10*/  STS [R100+0x12200], R7 ;  /* 0x0122000764007388 */ /* 0x004fe80000000800 */
[----:B---3--:R-:W-:Y:S04]  /*2e20*/  STS [R21], R8 ;  /* 0x0000000815007388 */ /* 0x008fe80000000800 */
[----:B------:R-:W0:Y:S04]  /*2e30*/  LDS R2, [R12+0x13200] ;  /* 0x013200000c027984 */ /* 0x000e280000000800 */
[----:B------:R-:W1:Y:S04]  /*2e40*/  LDS R10, [R5+0x1000] ;  /* 0x00100000050a7984 */ /* 0x000e680000000800 */
[----:B------:R-:W2:Y:S04]  /*2e50*/  LDS R11, [R14+0x13200] ;  /* 0x013200000e0b7984 */ /* 0x000ea80000000800 */
[----:B------:R-:W3:Y:S01]  /*2e60*/  LDS R0, [R9+0x1000] ;  /* 0x0010000009007984 */ /* 0x000ee20000000800 */
[----:B------:R-:W-:-:S03]  /*2e70*/  NOP ;  /* 0x0000000000007918 */ /* 0x000fc60000000000 */
[----:B0-----:R-:W-:Y:S04]  /*2e80*/  STS [R23+0x13200], R2 ;  /* 0x0132000217007388 */ /* 0x001fe80000000800 */
[----:B-1----:R-:W-:Y:S04]  /*2e90*/  STS [R13+0x1000], R10 ;  /* 0x0010000a0d007388 */ /* 0x002fe80000000800 */
[----:B--2---:R0:W-:Y:S04]  /*2ea0*/  STS [R100+0x13200], R11 ;  /* 0x0132000b64007388 */ /* 0x0041e80000000800 */
[----:B---3--:R-:W-:Y:S04]  /*2eb0*/  STS [R21+0x1000], R0 ;  /* 0x0010000015007388 */ /* 0x008fe80000000800 */
[----:B------:R-:W1:Y:S01]  /*2ec0*/  LDS R3, [R12+0x14200] ;  /* 0x014200000c037984 */ /* 0x000e620000000800 */
[----:B0-----:R-:W0:Y:S03]  /*2ed0*/  LDC R11, c[0x0][0x28c] ;  /* 0x0000a300ff0b7b82 */ /* 0x001e260000000800 */
[----:B------:R-:W2:Y:S04]  /*2ee0*/  LDS R4, [R5+0x2000] ;  /* 0x0020000005047984 */ /* 0x000ea80000000800 */
[----:B------:R-:W3:Y:S04]  /*2ef0*/  LDS R6, [R14+0x14200] ;  /* 0x014200000e067984 */ /* 0x000ee80000000800 */
[----:B------:R-:W4:Y:S01]  /*2f00*/  LDS R8, [R9+0x2000] ;  /* 0x0020000009087984 */ /* 0x000f220000000800 */
[----:B------:R-:W-:Y:S01]  /*2f10*/  NOP ;  /* 0x0000000000007918 */ /* 0x000fe20000000000 */
[----:B0-----:R-:W-:-:S02]  /*2f20*/  ISETP.GE.AND P1, PT, R11, 0x41, PT ;  /* 0x000000410b00780c */ /* 0x001fc40003f26270 */
[----:B-1----:R-:W-:Y:S04]  /*2f30*/  STS [R23+0x14200], R3 ;  /* 0x0142000317007388 */ /* 0x002fe80000000800 */
[----:B--2---:R-:W-:Y:S04]  /*2f40*/  STS [R13+0x2000], R4 ;  /* 0x002000040d007388 */ /* 0x004fe80000000800 */
[----:B---3--:R-:W-:Y:S04]  /*2f50*/  STS [R100+0x14200], R6 ;  /* 0x0142000664007388 */ /* 0x008fe80000000800 */
[----:B----4-:R-:W-:Y:S04]  /*2f60*/  STS [R21+0x2000], R8 ;  /* 0x0020000815007388 */ /* 0x010fe80000000800 */
        /* <DEDUP_REMOVED lines=8> */
[----:B---3--:R0:W-:Y:S01]  /*2ff0*/  STS [R21+0x3000], R10 ;  /* 0x0030000a15007388 */ /* 0x0081e20000000800 */
[----:B------:R-:W-:Y:S05]  /*3000*/  @!P1 BRA `(.L_x_31) ;  /* 0x0000000c00789947 */ /* 0x000fea0003800000 */
[----:B------:R-:W-:Y:S01]  /*3010*/  R2UR UR5, R20 ;  /* 0x00000000140572ca */ /* 0x000fe200000e0000 */
[----:B------:R-:W-:Y:S01]  /*3020*/  IMAD.U32 R130, RZ, RZ, UR47 ;  /* 0x0000002fff827e24 */ /* 0x000fe2000f8e00ff */
[----:B------:R-:W-:-:S13]  /*3030*/  UMOV UR4, UR41 ;  /* 0x0000002900047c82 */ /* 0x000fda0008000000 */
.L_x_40:
[----:B------:R-:W-:-:S04]  /*3040*/  UIADD3 UR6, UR5, 0x1, URZ ;  /* 0x0000000105067890 */ /* 0x000fc8000fffe03f */
[----:B------:R-:W-:-:S04]  /*3050*/  UISETP.NE.AND UP0, UPT, UR6, 0x9, UPT ;  /* 0x000000090600788c */ /* 0x000fc8000bf05270 */
[----:B------:R-:W-:Y:S02]  /*3060*/  USEL UR7, URZ, 0x1, UP0 ;  /* 0x000000013f077887 */ /* 0x000fe40008000000 */
[----:B------:R-:W-:-:S04]  /*3070*/  USEL UR6, UR6, URZ, UP0 ;  /* 0x0000003f06067287 */ /* 0x000fc80008000000 */
[----:B------:R-:W-:Y:S02]  /*3080*/  LOP3.LUT R129, R129, UR7, RZ, 0x3c, !PT ;  /* 0x0000000781817c12 */ /* 0x000fe4000f8e3cff */
[----:B------:R-:W-:Y:S01]  /*3090*/  IMAD.U32 R20, RZ, RZ, UR6 ;  /* 0x00000006ff147e24 */ /* 0x000fe2000f8e00ff */
[----:B------:R-:W-:Y:S06]  /*30a0*/  @!P0 BRA `(.L_x_32) ;  /* 0x0000000000048947 */ /* 0x000fec0003800000 */
[----:B------:R-:W-:Y:S01]  /*30b0*/  BPT.TRAP 0x1 ;  /* 0x000000040000795c */ /* 0x000fe20000300000 */
.L_x_32:
[----:B------:R-:W-:Y:S01]  /*30c0*/  MOV R9, UR5 ;  /* 0x0000000500097c02 */ /* 0x000fe20008000f00 */
[----:B------:R-:W-:Y:S01]  /*30d0*/  UIADD3 UR6, UR45, 0x12200, URZ ;  /* 0x000122002d067890 */ /* 0x000fe2000fffe03f */
[----:B------:R-:W-:Y:S01]  /*30e0*/  ISETP.NE.AND P1, PT, R124, RZ, PT ;  /* 0x000000ff7c00720c */ /* 0x000fe20003f25270 */
[----:B------:R-:W-:Y:S01]  /*30f0*/  IMAD.MOV.U32 R116, RZ, RZ, 0x10 ;  /* 0x00000010ff747424 */ /* 0x000fe200078e00ff */
[----:B0-----:R-:W-:Y:S01]  /*3100*/  LEA R23, R20, UR45, 0x3 ;  /* 0x0000002d14177c11 */ /* 0x001fe2000f8e18ff */
[----:B------:R-:W-:Y:S01]  /*3110*/  IMAD R0, R9, 0x800, R104 ;  /* 0x0000080009007824 */ /* 0x000fe200078e0268 */
[----:B------:R-:W-:Y:S01]  /*3120*/  SHF.L.U32 R132, R129, 0x1f, RZ ;  /* 0x0000001f81847819 */ /* 0x000fe200000006ff */
[----:B------:R-:W-:Y:S01]  /*3130*/  IMAD R2, R9, 0x1000, R95 ;  /* 0x0000100009027824 */ /* 0x000fe200078e025f */
[----:B------:R-:W-:Y:S01]  /*3140*/  LOP3.LUT P3, RZ, R121, 0x20, RZ, 0xc0, !PT ;  /* 0x0000002079ff7812 */ /* 0x000fe2000786c0ff */
[----:B------:R-:W-:Y:S01]  /*3150*/  IMAD.U32 R114, RZ, RZ, UR6 ;  /* 0x00000006ff727e24 */ /* 0x000fe2000f8e00ff */
[----:B------:R-:W-:Y:S01]  /*3160*/  LEA R127, R0, UR45, 0x2 ;  /* 0x0000002d007f7c11 */ /* 0x000fe2000f8e10ff */
[--C-:B------:R-:W-:Y:S01]  /*3170*/  IMAD.IADD R5, R120, 0x1, R2.reuse ;  /* 0x0000000178057824 */ /* 0x100fe200078e0202 */
[----:B------:R-:W-:Y:S01]  /*3180*/  SEL R116, R116, 0xfffffff0, !P3 ;  /* 0xfffffff074747807 */ /* 0x000fe20005800000 */
[----:B------:R-:W-:Y:S01]  /*3190*/  IMAD.MOV.U32 R118, RZ, RZ, 0x90 ;  /* 0x00000090ff767424 */ /* 0x000fe200078e00ff */
[----:B------:R-:W-:Y:S01]  /*31a0*/  ISETP.NE.AND P2, PT, R125, RZ, PT ;  /* 0x000000ff7d00720c */ /* 0x000fe20003f45270 */
[----:B------:R-:W-:Y:S01]  /*31b0*/  VIADD R3, R127, 0x300 ;  /* 0x000003007f037836 */ /* 0x000fe20000000000 */
[----:B------:R-:W-:Y:S01]  /*31c0*/  LEA R21, R5, UR45, 0x2 ;  /* 0x0000002d05157c11 */ /* 0x000fe2000f8e10ff */
[----:B------:R-:W-:Y:S01]  /*31d0*/  VIADD R0, R127, 0x390 ;  /* 0x000003907f007836 */ /* 0x000fe20000000000 */
[----:B------:R-:W-:Y:S01]  /*31e0*/  SEL R118, R118, 0x70, !P2 ;  /* 0x0000007076767807 */ /* 0x000fe20005000000 */
[----:B------:R-:W-:Y:S01]  /*31f0*/  @P1 VIADD R0, R3, 0x70 ;  /* 0x0000007003001836 */ /* 0x000fe20000000000 */
[----:B------:R0:W1:Y:S01]  /*3200*/  SYNCS.PHASECHK.TRANS64.TRYWAIT P1, [R23+URZ], R132 ;  /* 0x00000084170075a7 */ /* 0x000062000802017f */
[----:B------:R-:W-:Y:S01]  /*3210*/  LDS R100, [R127+0x300] ;  /* 0x000300007f647984 */ /* 0x000fe20000000800 */
[----:B------:R-:W-:Y:S01]  /*3220*/  IMAD.IADD R3, R119, 0x1, R2 ;  /* 0x0000000177037824 */ /* 0x000fe200078e0202 */
[----:B------:R-:W-:Y:S01]  /*3230*/  ULEA UR9, UR5, UR8, 0xa ;  /* 0x0000000805097291 */ /* 0x000fe2000f8e503f */
[----:B------:R-:W-:Y:S01]  /*3240*/  IMAD R7, R5, 0x4, R114 ;  /* 0x0000000405077824 */ /* 0x000fe200078e0272 */
[----:B------:R-:W-:Y:S01]  /*3250*/  LDS R101, [R127+0x700] ;  /* 0x000700007f657984 */ /* 0x000fe20000000800 */
[----:B------:R-:W-:Y:S01]  /*3260*/  IMAD R2, R9, 0x1000, R94 ;  /* 0x0000100009027824 */ /* 0x000fe200078e025e */
[C---:B------:R-:W-:Y:S01]  /*3270*/  LEA R14, R3.reuse, UR45, 0x2 ;  /* 0x0000002d030e7c11 */ /* 0x040fe2000f8e10ff */
[----:B------:R-:W-:Y:S01]  /*3280*/  IMAD R3, R3, 0x4, R114 ;  /* 0x0000000403037824 */ /* 0x000fe200078e0272 */
[----:B------:R-:W-:Y:S01]  /*3290*/  LDS R102, [R0] ;  /* 0x0000000000667984 */ /* 0x000fe20000000800 */
[----:B------:R-:W-:Y:S01]  /*32a0*/  IMAD.IADD R7, R116, 0x1, R7 ;  /* 0x0000000174077824 */ /* 0x000fe200078e0207 */
[----:B------:R-:W-:Y:S01]  /*32b0*/  IADD3 R13, R120, R2, RZ ;  /* 0x00000002780d7210 */ /* 0x000fe20007ffe0ff */
[----:B------:R-:W-:Y:S01]  /*32c0*/  IMAD.IADD R4, R116, 0x1, R3 ;  /* 0x0000000174047824 */ /* 0x000fe200078e0203 */
[----:B------:R-:W-:Y:S01]  /*32d0*/  LDS R103, [R0+0x400] ;  /* 0x0004000000677984 */ /* 0x000fe20000000800 */
[----:B------:R-:W-:Y:S01]  /*32e0*/  IMAD.IADD R9, R119, 0x1, R2 ;  /* 0x0000000177097824 */ /* 0x000fe200078e0202 */
[----:B------:R-:W-:Y:S01]  /*32f0*/  UMOV UR6, UR9 ;  /* 0x0000000900067c82 */ /* 0x000fe20008000000 */
[--C-:B------:R-:W-:Y:S01]  /*3300*/  IMAD R15, R13, 0x4, R114.reuse ;  /* 0x000000040d0f7824 */ /* 0x100fe200078e0272 */
[----:B------:R-:W-:Y:S01]  /*3310*/  @!PT LDS RZ, [RZ] ;  /* 0x00000000fffff984 */ /* 0x000fe20000000800 */
[----:B------:R-:W-:Y:S01]  /*3320*/  @!PT LDS RZ, [RZ] ;  /* 0x00000000fffff984 */ /* 0x000fe20000000800 */
[----:B------:R-:W-:Y:S01]  /*3330*/  @!PT LDS RZ, [RZ] ;  /* 0x00000000fffff984 */ /* 0x000fe20000000800 */
[----:B------:R-:W-:Y:S01]  /*3340*/  @!PT LDS RZ, [RZ] ;  /* 0x00000000fffff984 */ /* 0x000fe20000000800 */
[----:B------:R2:W-:Y:S06]  /*3350*/  MEMBAR.ALL.CTA ;  /* 0x0000000000007992 */ /* 0x0005ec0000008000 */
[----:B--2---:R-:W2:Y:S01]  /*3360*/  FENCE.VIEW.ASYNC.S ;  /* 0x00000000000073c6 */ /* 0x004ea20000000000 */
[C---:B------:R-:W-:Y:S01]  /*3370*/  IMAD R11, R9.reuse, 0x4, R114 ;  /* 0x00000004090b7824 */ /* 0x040fe200078e0272 */
[----:B------:R-:W-:Y:S01]  /*3380*/  LEA R126, R9, UR45, 0x2 ;  /* 0x0000002d097e7c11 */ /* 0x000fe2000f8e10ff */
[C---:B------:R-:W-:Y:S01]  /*3390*/  IMAD.IADD R15, R118.reuse, 0x1, R15 ;  /* 0x00000001760f7824 */ /* 0x040fe200078e020f */
[----:B------:R-:W-:Y:S01]  /*33a0*/  LEA R13, R13, UR45, 0x2 ;  /* 0x0000002d0d0d7c11 */ /* 0x000fe2000f8e10ff */
[----:B------:R-:W-:Y:S01]  /*33b0*/  IMAD.IADD R2, R118, 0x1, R11 ;  /* 0x0000000176027824 */ /* 0x000fe200078e020b */
[----:B------:R-:W-:Y:S01]  /*33c0*/  UMOV UR7, 0xc0000040 ;  /* 0xc000004000077882 */ /* 0x000fe20000000000 */
[----:B--2---:R-:W-:Y:S06]  /*33d0*/  BAR.SYNC.DEFER_BLOCKING 0x2, 0x80 ;  /* 0x0082000000007b1d */ /* 0x004fec0000010000 */
[----:B------:R-:W2:Y:S04]  /*33e0*/  LDS R3, [R14+0x12200] ;  /* 0x012200000e037984 */ /* 0x000ea80000000800 */
[----:B------:R-:W3:Y:S04]  /*33f0*/  LDS R5, [R4] ;  /* 0x0000000004057984 */ /* 0x000ee80000000800 */
[----:B------:R-:W4:Y:S04]  /*3400*/  LDS R6, [R21+0x12200] ;  /* 0x0122000015067984 */ /* 0x000f280000000800 */
[----:B------:R-:W0:Y:S01]  /*3410*/  LDS R8, [R7] ;  /* 0x0000000007087984 */ /* 0x000e220000000800 */
[----:B------:R-:W-:-:S03]  /*3420*/  NOP ;  /* 0x0000000000007918 */ /* 0x000fc60000000000 */
[----:B--2---:R-:W-:Y:S04]  /*3430*/  STS [R126+0x12200], R3 ;  /* 0x012200037e007388 */ /* 0x004fe80000000800 */
[----:B---3--:R-:W-:Y:S04]  /*3440*/  STS [R2], R5 ;  /* 0x0000000502007388 */ /* 0x008fe80000000800 */
[----:B----4-:R-:W-:Y:S04]  /*3450*/  STS [R13+0x12200], R6 ;  /* 0x012200060d007388 */ /* 0x010fe80000000800 */
[----:B0-----:R-:W-:Y:S04]  /*3460*/  STS [R15], R8 ;  /* 0x000000080f007388 */ /* 0x001fe80000000800 */
[----:B------:R-:W0:Y:S04]  /*3470*/  LDS R9, [R14+0x13200] ;  /* 0x013200000e097984 */ /* 0x000e280000000800 */
[----:B------:R-:W2:Y:S04]  /*3480*/  LDS R11, [R4+0x1000] ;  /* 0x00100000040b7984 */ /* 0x000ea80000000800 */
[----:B------:R-:W3:Y:S04]  /*3490*/  LDS R10, [R21+0x13200] ;  /* 0x01320000150a7984 */ /* 0x000ee80000000800 */
[----:B------:R-:W4:Y:S01]  /*34a0*/  LDS R12, [R7+0x1000] ;  /* 0x00100000070c7984 */ /* 0x000f220000000800 */
[----:B------:R-:W-:-:S03]  /*34b0*/  NOP ;  /* 0x0000000000007918 */ /* 0x000fc60000000000 */
[----:B0-----:R-:W-:Y:S04]  /*34c0*/  STS [R126+0x13200], R9 ;  /* 0x013200097e007388 */ /* 0x001fe80000000800 */
[----:B--2---:R-:W-:Y:S04]  /*34d0*/  STS [R2+0x1000], R11 ;  /* 0x0010000b02007388 */ /* 0x004fe80000000800 */
[----:B---3--:R-:W-:Y:S04]  /*34e0*/  STS [R13+0x13200], R10 ;  /* 0x0132000a0d007388 */ /* 0x008fe80000000800 */
[----:B----4-:R-:W-:Y:S04]  /*34f0*/  STS [R15+0x1000], R12 ;  /* 0x0010000c0f007388 */ /* 0x010fe80000000800 */
        /* <DEDUP_REMOVED lines=14> */
[----:B0-----:R0:W-:Y:S04]  /*35e0*/  STS [R126+0x15200], R9 ;  /* 0x015200097e007388 */ /* 0x0011e80000000800 */
[----:B--2---:R0:W-:Y:S04]  /*35f0*/  STS [R2+0x3000], R11 ;  /* 0x0030000b02007388 */ /* 0x0041e80000000800 */
[----:B---3--:R0:W-:Y:S04]  /*3600*/  STS [R13+0x15200], R10 ;  /* 0x0152000a0d007388 */ /* 0x0081e80000000800 */
[----:B----4-:R0:W-:Y:S01]  /*3610*/  STS [R15+0x3000], R12 ;  /* 0x0030000c0f007388 */ /* 0x0101e20000000800 */
[----:B------:R-:W-:-:S06]  /*3620*/  WARPGROUP.ARRIVE ;  /* 0x00000000000079c5 */ /* 0x000fcc0000000000 */
[----:B------:R-:W-:Y:S01]  /*3630*/  HGMMA.64x128x8.F32.TF32 R24, R96, gdesc[UR4], R24, gsb0 ;  /* 0x05e0000460187df0 */ /* 0x000fe20008002818 */
[----:B------:R-:W-:Y:S01]  /*3640*/  UIADD3 UR6, UR9, 0x10, URZ ;  /* 0x0000001009067890 */ /* 0x000fe2000fffe03f */
[----:B------:R-:W-:Y:S01]  /*3650*/  UMOV UR7, 0xc0000040 ;  /* 0xc000004000077882 */ /* 0x000fe20000000000 */
[----:B------:R-:W-:Y:S02]  /*3660*/  WARPGROUP.DEPBAR.LE gsb0, 0x0 ;  /* 0x00008000000079c5 */ /* 0x000fe40000010000 */
[----:B------:R0:W2:Y:S04]  /*3670*/  LDS R96, [R127+0x400] ;  /* 0x000400007f607984 */ /* 0x0000a80000000800 */
[----:B------:R0:W3:Y:S04]  /*3680*/  LDS R97, [R127+0x800] ;  /* 0x000800007f617984 */ /* 0x0000e80000000800 */
[----:B------:R0:W4:Y:S04]  /*3690*/  LDS R98, [R0+0x100] ;  /* 0x0001000000627984 */ /* 0x0001280000000800 */
[----:B------:R0:W0:Y:S01]  /*36a0*/  LDS R99, [R0+0x500] ;  /* 0x0005000000637984 */ /* 0x0000220000000800 */
        /* <DEDUP_REMOVED lines=8> */
[----:B------:R-:W-:Y:S03]  /*3730*/  HGMMA.64x128x8.F32.TF32 R24, R100, gdesc[UR4], R24, gsb0 ;  /* 0x05e0000464187df0 */ /* 0x000fe60008002818 */
[----:B------:R-:W-:Y:S02]  /*3740*/  WARPGROUP.DEPBAR.LE gsb0, 0x0 ;  /* 0x00008000000079c5 */ /* 0x000fe40000010000 */
[----:B------:R-:W-:Y:S05]  /*3750*/  @!P0 BRA `(.L_x_33) ;  /* 0x0000000000048947 */ /* 0x000fea0003800000 */
[----:B------:R-:W-:Y:S01]  /*3760*/  BPT.TRAP 0x1 ;  /* 0x000000040000795c */ /* 0x000fe20000300000 */
.L_x_33:
[----:B------:R-:W-:Y:S02]  /*3770*/  UISETP.GT.U32.AND UP0, UPT, UR42, 0x1, UPT ;  /* 0x000000012a00788c */ /* 0x000fe4000bf04070 */
[----:B------:R-:W-:-:S04]  /*3780*/  ULEA UR5, UR4, UR45, 0x3 ;  /* 0x0000002d04057291 */ /* 0x000fc8000f8e183f */
[----:B------:R-:W-:Y:S01]  /*3790*/  UIADD3 UR5, UR5, 0x48, URZ ;  /* 0x0000004805057890 */ /* 0x000fe2000fffe03f */
[----:B------:R-:W-:-:S03]  /*37a0*/  PLOP3.LUT P2, PT, PT, PT, UP0, 0x80, 0x0 ;  /* 0x000000000000781c */ /* 0x000fc60003f4f008 */
[----:B------:R-:W-:-:S09]  /*37b0*/  UPRMT UR5, URZ, 0x654, UR5 ;  /* 0x000006543f057896 */ /* 0x000fd20008000005 */
[----:B------:R-:W-:Y:S01]  /*37c0*/  SYNCS.ARRIVE.TRANS64.RED.A1T0 RZ, [UR5], RZ ;  /* 0x000000ffffff79a7 */ /* 0x000fe20008100405 */
[----:B------:R-:W-:Y:S05]  /*37d0*/  @P2 BRA `(.L_x_34) ;  /* 0x0000000000042947 */ /* 0x000fea0003800000 */
[----:B------:R-:W-:Y:S01]  /*37e0*/  BPT.TRAP 0x1 ;  /* 0x000000040000795c */ /* 0x000fe20000300000 */
.L_x_34:
[----:B------:R-:W-:Y:S01]  /*37f0*/  UIADD3 UR6, UR9, 0x20, URZ ;  /* 0x0000002009067890 */ /* 0x000fe2000fffe03f */
[----:B0-234-:R-:W-:Y:S01]  /*3800*/  WARPGROUP.ARRIVE ;  /* 0x00000000000079c5 */ /* 0x01dfe20000000000 */
[----:B------:R-:W-:Y:S01]  /*3810*/  UMOV UR7, 0xc0000040 ;  /* 0xc000004000077882 */ /* 0x000fe20000000000 */
[----:B------:R-:W-:-:S04]  /*3820*/  UIADD3 UR4, UR4, 0x1, URZ ;  /* 0x0000000104047890 */ /* 0x000fc8000fffe03f */
[----:B------:R-:W-:-:S05]  /*3830*/  UISETP.NE.AND UP0, UPT, UR4, 0x9, UPT ;  /* 0x000000090400788c */ /* 0x000fca000bf05270 */
[----:B------:R-:W-:Y:S01]  /*3840*/  HGMMA.64x128x8.F32.TF32 R24, R96, gdesc[UR4], R24, gsb0 ;  /* 0x05e0000460187df0 */ /* 0x000fe20008002818 */
[----:B------:R-:W-:Y:S02]  /*3850*/  USEL UR4, UR4, URZ, UP0 ;  /* 0x0000003f04047287 */ /* 0x000fe40008000000 */
[----:B------:R-:W-:Y:S02]  /*3860*/  WARPGROUP.DEPBAR.LE gsb0, 0x0 ;  /* 0x00008000000079c5 */ /* 0x000fe40000010000 */
[----:B------:R0:W1:Y:S04]  /*3870*/  LDS R100, [R127+0x500] ;  /* 0x000500007f647984 */ /* 0x0000680000000800 */
[----:B------:R0:W2:Y:S04]  /*3880*/  LDS R101, [R127+0x900] ;  /* 0x000900007f657984 */ /* 0x0000a80000000800 */
[----:B------:R0:W3:Y:S04]  /*3890*/  LDS R102, [R0+0x200] ;  /* 0x0002000000667984 */ /* 0x0000e80000000800 */
[----:B------:R0:W4:Y:S01]  /*38a0*/  LDS R103, [R0+0x600] ;  /* 0x0006000000677984 */ /* 0x0001220000000800 */
[----:B------:R-:W-:Y:S05]  /*38b0*/  @!P0 BRA `(.L_x_35) ;  /* 0x0000000000048947 */ /* 0x000fea0003800000 */
[----:B------:R-:W-:Y:S01]  /*38c0*/  BPT.TRAP 0x1 ;  /* 0x000000040000795c */ /* 0x000fe20000300000 */
.L_x_35:
[C---:B0-----:R-:W-:Y:S01]  /*38d0*/  IMAD.SHL.U32 R127, R20.reuse, 0x800, RZ ;  /* 0x00000800147f7824 */ /* 0x041fe200078e00ff */
[----:B------:R-:W-:Y:S01]  /*38e0*/  BSSY B0, `(.L_x_36) ;  /* 0x0000008000007945 */ /* 0x000fe20003800000 */
[----:B------:R-:W-:Y:S02]  /*38f0*/  IMAD R128, R20, 0x1000, R95 ;  /* 0x0000100014807824 */ /* 0x000fe400078e025f */
[----:B------:R-:W-:Y:S02]  /*3900*/  IMAD.IADD R0, R104, 0x1, R127 ;  /* 0x0000000168007824 */ /* 0x000fe400078e027f */
[----:B------:R-:W-:-:S03]  /*3910*/  IMAD.IADD R9, R115, 0x1, R128 ;  /* 0x0000000173097824 */ /* 0x000fc600078e0280 */
[----:B------:R-:W-:Y:S01]  /*3920*/  LEA R6, R0, UR45, 0x2 ;  /* 0x0000002d00067c11 */ /* 0x000fe2000f8e10ff */
[----:B------:R-:W-:Y:S06]  /*3930*/  @P1 BRA `(.L_x_37) ;  /* 0x0000000000081947 */ /* 0x000fec0003800000 */
[----:B------:R-:W0:Y:S02]  /*3940*/  SYNCS.PHASECHK.TRANS64.TRYWAIT P1, [R23+URZ], R132 ;  /* 0x00000084170075a7 */ /* 0x000e24000802017f */
[----:B0-----:R-:W-:Y:S05]  /*3950*/  @!P1 BRA `(.L_x_38) ;  /* 0x0000006800f09947 */ /* 0x001fea0003800000 */
.L_x_37:
[----:B------:R-:W-:Y:S05]  /*3960*/  BSYNC B0 ;  /* 0x0000000000007941 */ /* 0x000fea0003800000 */
.L_x_36:
[----:B------:R-:W-:Y:S01]  /*3970*/  ISETP.NE.AND P1, PT, R124, RZ, PT ;  /* 0x000000ff7c00720c */ /* 0x000fe20003f25270 */
[----:B------:R-:W-:Y:S01]  /*3980*/  IMAD.IADD R11, R117, 0x1, R128 ;  /* 0x00000001750b7824 */ /* 0x000fe200078e0280 */
[----:B------:R0:W0:Y:S01]  /*3990*/  LDS R96, [R6+0x200] ;  /* 0x0002000006607984 */ /* 0x0000220000000800 */
[C-C-:B------:R-:W-:Y:S01]  /*39a0*/  IMAD R3, R9.reuse, 0x4, R114.reuse ;  /* 0x0000000409037824 */ /* 0x140fe200078e0272 */
[----:B------:R-:W-:Y:S01]  /*39b0*/  LEA R9, R9, UR45, 0x2 ;  /* 0x0000002d09097c11 */ /* 0x000fe2000f8e10ff */
[C---:B------:R-:W-:Y:S01]  /*39c0*/  VIADD R0, R6.reuse, 0x200 ;  /* 0x0000020006007836 */ /* 0x040fe20000000000 */
[----:B------:R0:W0:Y:S01]  /*39d0*/  LDS R97, [R6+0x600] ;  /* 0x0006000006617984 */ /* 0x0000220000000800 */
[C---:B------:R-:W-:Y:S01]  /*39e0*/  IMAD R7, R11.reuse, 0x4, R114 ;  /* 0x000000040b077824 */ /* 0x040fe200078e0272 */
[----:B------:R-:W-:Y:S01]  /*39f0*/  LEA R11, R11, UR45, 0x2 ;  /* 0x0000002d0b0b7c11 */ /* 0x000fe2000f8e10ff */
[----:B------:R-:W-:Y:S01]  /*3a00*/  VIADD R5, R6, 0x290 ;  /* 0x0000029006057836 */ /* 0x000fe20000000000 */
[----:B------:R-:W-:Y:S01]  /*3a10*/  UMOV UR5, 0xffffffff ;  /* 0xffffffff00057882 */ /* 0x000fe20000000000 */
[----:B------:R-:W-:Y:S01]  /*3a20*/  IMAD.IADD R10, R116, 0x1, R3 ;  /* 0x00000001740a7824 */ /* 0x000fe200078e0203 */
[----:B------:R-:W-:Y:S01]  /*3a30*/  LEA R126, R20, R94, 0xc ;  /* 0x0000005e147e7211 */ /* 0x000fe200078e60ff */
[----:B------:R-:W-:Y:S01]  /*3a40*/  @P1 VIADD R5, R0, 0x70 ;  /* 0x0000007000051836 */ /* 0x000fe20000000000 */
[----:B------:R0:W0:Y:S01]  /*3a50*/  LDS R3, [R11+0x12200] ;  /* 0x012200000b037984 */ /* 0x0000220000000800 */
[----:B------:R-:W-:-:S03]  /*3a60*/  IMAD.IADD R12, R116, 0x1, R7 ;  /* 0x00000001740c7824 */ /* 0x000fc600078e0207 */
[----:B------:R0:W0:Y:S04]  /*3a70*/  LDS R0, [R9+0x12200] ;  /* 0x0122000009007984 */ /* 0x0000280000000800 */
[----:B------:R0:W0:Y:S04]  /*3a80*/  LDS R2, [R10] ;  /* 0x000000000a027984 */ /* 0x0000280000000800 */
[----:B------:R0:W0:Y:S04]  /*3a90*/  LDS R4, [R12] ;  /* 0x000000000c047984 */ /* 0x0000280000000800 */
[----:B------:R0:W0:Y:S04]  /*3aa0*/  LDS R98, [R5] ;  /* 0x0000000005627984 */ /* 0x0000280000000800 */
[----:B------:R0:W0:Y:S01]  /*3ab0*/  LDS R99, [R5+0x400] ;  /* 0x0004000005637984 */ /* 0x0000220000000800 */
[----:B------:R-:W-:Y:S05]  /*3ac0*/  BRA.DIV UR5, `(.L_x_39) ;  /* 0x0000006a05a87947 */ /* 0x000fea000b800000 */
[--C-:B------:R-:W-:Y:S01]  /*3ad0*/  IMAD.IADD R13, R115, 0x1, R126.reuse ;  /* 0x00000001730d7824 */ /* 0x100fe200078e027e */
[----:B------:R-:W-:Y:S01]  /*3ae0*/  NOP ;  /* 0x0000000000007918 */ /* 0x000fe20000000000 */
[----:B0-----:R-:W-:Y:S02]  /*3af0*/  IMAD.IADD R5, R117, 0x1, R126 ;  /* 0x0000000175057824 */ /* 0x001fe400078e027e */
[C-C-:B------:R-:W-:Y:S01]  /*3b00*/  IMAD R21, R13.reuse, 0x4, R114.reuse ;  /* 0x000000040d157824 */ /* 0x140fe200078e0272 */
[----:B------:R-:W-:Y:S01]  /*3b10*/  LEA R13, R13, UR45, 0x2 ;  /* 0x0000002d0d0d7c11 */ /* 0x000fe2000f8e10ff */
[C---:B------:R-:W-:Y:S01]  /*3b20*/  IMAD R23, R5.reuse, 0x4, R114 ;  /* 0x0000000405177824 */ /* 0x040fe200078e0272 */
[----:B------:R-:W-:Y:S01]  /*3b30*/  LEA R14, R5, UR45, 0x2 ;  /* 0x0000002d050e7c11 */ /* 0x000fe2000f8e10ff */
[C---:B------:R-:W-:Y:S02]  /*3b40*/  IMAD.IADD R21, R118.reuse, 0x1, R21 ;  /* 0x0000000176157824 */ /* 0x040fe400078e0215 */
[----:B------:R-:W-:Y:S01]  /*3b50*/  IMAD.IADD R23, R118, 0x1, R23 ;  /* 0x0000000176177824 */ /* 0x000fe200078e0217 */
[----:B------:R-:W-:Y:S04]  /*3b60*/  STS [R13+0x12200], R0 ;  /* 0x012200000d007388 */ /* 0x000fe80000000800 */
        /* <DEDUP_REMOVED lines=26> */
.L_x_219:
[----:B-1----:R1:W-:Y:S01]  /*3d10*/  STS [R13+0x15200], R6 ;  /* 0x015200060d007388 */ /* 0x0023e20000000800 */
[----:B------:R-:W-:Y:S05]  /*3d20*/  WARPSYNC.ALL ;  /* 0x0000000000007948 */ /* 0x000fea0003800000 */
[----:B--2---:R1:W-:Y:S04]  /*3d30*/  STS [R21+0x3000], R8 ;  /* 0x0030000815007388 */ /* 0x0043e80000000800 */
[----:B---3--:R1:W-:Y:S04]  /*3d40*/  STS [R14+0x15200], R5 ;  /* 0x015200050e007388 */ /* 0x0083e80000000800 */
[----:B0-----:R1:W-:Y:S01]  /*3d50*/  STS [R23+0x3000], R132 ;  /* 0x0030008417007388 */ /* 0x0013e20000000800 */
[----:B------:R-:W-:Y:S01]  /*3d60*/  UIADD3 UR6, UR9, 0x30, URZ ;  /* 0x0000003009067890 */ /* 0x000fe2000fffe03f */
[----:B----4-:R-:W-:Y:S01]  /*3d70*/  WARPGROUP.ARRIVE ;  /* 0x00000000000079c5 */ /* 0x010fe20000000000 */
[----:B------:R-:W-:Y:S01]  /*3d80*/  UMOV UR7, 0xc0000040 ;  /* 0xc000004000077882 */ /* 0x000fe20000000000 */
[C---:B------:R-:W-:Y:S01]  /*3d90*/  ISETP.GT.AND P1, PT, R130.reuse, 0x2, PT ;  /* 0x000000028200780c */ /* 0x040fe20003f24270 */
[----:B------:R-:W-:Y:S01]  /*3da0*/  VIADD R130, R130, 0xffffffff ;  /* 0xffffffff82827836 */ /* 0x000fe20000000000 */
[----:B------:R-:W-:-:S13]  /*3db0*/  R2UR UR5, R20 ;  /* 0x00000000140572ca */ /* 0x000fda00000e0000 */
[----:B------:R-:W-:Y:S03]  /*3dc0*/  HGMMA.64x128x8.F32.TF32 R24, R100, gdesc[UR4], R24, gsb0 ;  /* 0x05e0000464187df0 */ /* 0x000fe60008002818 */
[----:B------:R-:W-:Y:S02]  /*3dd0*/  WARPGROUP.DEPBAR.LE gsb0, 0x0 ;  /* 0x00008000000079c5 */ /* 0x000fe40000010000 */
[----:B-1----:R-:W-:Y:S05]  /*3de0*/  @P1 BRA `(.L_x_40) ;  /* 0xfffffff000941947 */ /* 0x002fea000383ffff */
.L_x_31:
[----:B------:R-:W-:Y:S01]  /*3df0*/  IMAD.IADD R127, R104, 0x1, R127 ;  /* 0x00000001687f7824 */ /* 0x000fe200078e027f */
[----:B------:R-:W-:Y:S01]  /*3e00*/  ISETP.NE.AND P1, PT, R124, RZ, PT ;  /* 0x000000ff7c00720c */ /* 0x000fe20003f25270 */
[--C-:B------:R-:W-:Y:S01]  /*3e10*/  IMAD.IADD R3, R119, 0x1, R128.reuse ;  /* 0x0000000177037824 */ /* 0x100fe200078e0280 */
[----:B------:R-:W-:Y:S01]  /*3e20*/  LEA R20, R20, UR8, 0xa ;  /* 0x0000000814147c11 */ /* 0x000fe2000f8e50ff */
[----:B0-----:R-:W-:Y:S01]  /*3e30*/  IMAD.IADD R7, R120, 0x1, R128 ;  /* 0x0000000178077824 */ /* 0x001fe200078e0280 */
[----:B------:R-:W-:Y:S01]  /*3e40*/  LEA R127, R127, UR45, 0x2 ;  /* 0x0000002d7f7f7c11 */ /* 0x000fe2000f8e10ff */
[C-C-:B------:R-:W-:Y:S01]  /*3e50*/  IMAD R5, R3.reuse, 0x4, R114.reuse ;  /* 0x0000000403057824 */ /* 0x140fe200078e0272 */
[----:B------:R-:W-:Y:S01]  /*3e60*/  LEA R14, R3, UR45, 0x2 ;  /* 0x0000002d030e7c11 */ /* 0x000fe2000f8e10ff */
[C---:B------:R-:W-:Y:S01]  /*3e70*/  IMAD R9, R7.reuse, 0x4, R114 ;  /* 0x0000000407097824 */ /* 0x040fe200078e0272 */
[----:B------:R-:W-:Y:S01]  /*3e80*/  LEA R15, R7, UR45, 0x2 ;  /* 0x0000002d070f7c11 */ /* 0x000fe2000f8e10ff */
[C---:B------:R-:W-:Y:S01]  /*3e90*/  VIADD R2, R127.reuse, 0x300 ;  /* 0x000003007f027836 */ /* 0x040fe20000000000 */
[----:B------:R-:W-:Y:S01]  /*3ea0*/  LDS R100, [R127+0x300] ;  /* 0x000300007f647984 */ /* 0x000fe20000000800 */
[----:B------:R-:W-:Y:S01]  /*3eb0*/  VIADD R0, R127, 0x390 ;  /* 0x000003907f007836 */ /* 0x000fe20000000000 */
[----:B------:R-:W-:Y:S01]  /*3ec0*/  R2UR UR6, R20 ;  /* 0x00000000140672ca */ /* 0x000fe200000e0000 */
[----:B------:R-:W-:Y:S01]  /*3ed0*/  IMAD.IADD R5, R116, 0x1, R5 ;  /* 0x0000000174057824 */ /* 0x000fe200078e0205 */
[----:B------:R-:W-:Y:S01]  /*3ee0*/  @P1 IADD3 R0, R2, 0x70, RZ ;  /* 0x0000007002001810 */ /* 0x000fe20007ffe0ff */
[----:B------:R-:W-:Y:S01]  /*3ef0*/  LDS R101, [R127+0x700] ;  /* 0x000700007f657984 */ /* 0x000fe20000000800 */
[----:B------:R-:W-:-:S02]  /*3f00*/  IMAD.IADD R9, R116, 0x1, R9 ;  /* 0x0000000174097824 */ /* 0x000fc400078e0209 */
[--C-:B------:R-:W-:Y:S01]  /*3f10*/  IMAD.IADD R119, R119, 0x1, R126.reuse ;  /* 0x0000000177777824 */ /* 0x100fe200078e027e */
[----:B------:R-:W-:Y:S01]  /*3f20*/  LDS R102, [R0] ;  /* 0x0000000000667984 */ /* 0x000fe20000000800 */
[----:B------:R-:W-:Y:S02]  /*3f30*/  IMAD.IADD R11, R120, 0x1, R126 ;  /* 0x00000001780b7824 */ /* 0x000fe400078e027e */
[--C-:B------:R-:W-:Y:S01]  /*3f40*/  IMAD R7, R119, 0x4, R114.reuse ;  /* 0x0000000477077824 */ /* 0x100fe200078e0272 */
[----:B------:R-:W-:Y:S01]  /*3f50*/  LDS R103, [R0+0x400] ;  /* 0x0004000000677984 */ /* 0x000fe20000000800 */
[----:B------:R-:W-:Y:S01]  /*3f60*/  IMAD R13, R11, 0x4, R114 ;  /* 0x000000040b0d7824 */ /* 0x000fe200078e0272 */
[----:B------:R-:W-:Y:S01]  /*3f70*/  LEA R119, R119, UR45, 0x2 ;  /* 0x0000002d77777c11 */ /* 0x000fe2000f8e10ff */
[C---:B------:R-:W-:Y:S01]  /*3f80*/  IMAD.IADD R8, R118.reuse, 0x1, R7 ;  /* 0x0000000176087824 */ /* 0x040fe200078e0207 */
[----:B------:R-:W-:Y:S01]  /*3f90*/  @!PT LDS RZ, [RZ] ;  /* 0x00000000fffff984 */ /* 0x000fe20000000800 */
[----:B------:R-:W-:Y:S01]  /*3fa0*/  @!PT LDS RZ, [RZ] ;  /* 0x00000000fffff984 */ /* 0x000fe20000000800 */
[----:B------:R-:W-:Y:S01]  /*3fb0*/  @!PT LDS RZ, [RZ] ;  /* 0x00000000fffff984 */ /* 0x000fe20000000800 */
[----:B------:R-:W-:Y:S01]  /*3fc0*/  @!PT LDS RZ, [RZ] ;  /* 0x00000000fffff984 */ /* 0x000fe20000000800 */
[----:B------:R0:W-:Y:S06]  /*3fd0*/  MEMBAR.ALL.CTA ;  /* 0x0000000000007992 */ /* 0x0001ec0000008000 */
[----:B0-----:R-:W0:Y:S01]  /*3fe0*/  FENCE.VIEW.ASYNC.S ;  /* 0x00000000000073c6 */ /* 0x001e220000000000 */
[----:B------:R-:W-:Y:S01]  /*3ff0*/  LEA R23, R11, UR45, 0x2 ;  /* 0x0000002d0b177c11 */ /* 0x000fe2000f8e10ff */
[----:B------:R-:W-:-:S02]  /*4000*/  IMAD.IADD R13, R118, 0x1, R13 ;  /* 0x00000001760d7824 */ /* 0x000fc400078e020d */
[----:B------:R-:W-:-:S05]  /*4010*/  IMAD.MOV.U32 R21, RZ, RZ, -0x3fffffc0 ;  /* 0xc0000040ff157424 */ /* 0x000fca00078e00ff */
[----:B------:R-:W-:Y:S01]  /*4020*/  R2UR UR7, R21 ;  /* 0x00000000150772ca */ /* 0x000fe200000e0000 */
[----:B0-----:R-:W-:Y:S06]  /*4030*/  BAR.SYNC.DEFER_BLOCKING 0x2, 0x80 ;  /* 0x0082000000007b1d */ /* 0x001fec0000010000 */
[----:B------:R-:W0:Y:S04]  /*4040*/  LDS R2, [R14+0x12200] ;  /* 0x012200000e027984 */ /* 0x000e280000000800 */
[----:B------:R-:W1:Y:S04]  /*4050*/  LDS R3, [R5] ;  /* 0x0000000005037984 */ /* 0x000e680000000800 */
[----:B------:R-:W2:Y:S04]  /*4060*/  LDS R4, [R15+0x12200] ;  /* 0x012200000f047984 */ /* 0x000ea80000000800 */
[----:B------:R-:W3:Y:S01]  /*4070*/  LDS R6, [R9] ;  /* 0x0000000009067984 */ /* 0x000ee20000000800 */
[----:B------:R-:W-:-:S03]  /*4080*/  NOP ;  /* 0x0000000000007918 */ /* 0x000fc60000000000 */
[----:B0-----:R-:W-:Y:S04]  /*4090*/  STS [R119+0x12200], R2 ;  /* 0x0122000277007388 */ /* 0x001fe80000000800 */
[----:B-1----:R-:W-:Y:S04]  /*40a0*/  STS [R8], R3 ;  /* 0x0000000308007388 */ /* 0x002fe80000000800 */
        /* <DEDUP_REMOVED lines=18> */
[----:B--2---:R-:W-:Y:S01]  /*41d0*/  STS [R23+0x14200], R4 ;  /* 0x0142000417007388 */ /* 0x004fe20000000800 */
[----:B0-----:R-:W-:-:S03]  /*41e0*/  VIADD R2, R20, 0x10 ;  /* 0x0000001014027836 */ /* 0x001fc60000000000 */
[----:B---3--:R-:W-:Y:S01]  /*41f0*/  STS [R13+0x2000], R6 ;  /* 0x002000060d007388 */ /* 0x008fe20000000800 */
[----:B-1----:R-:W-:-:S03]  /*4200*/  IMAD.MOV.U32 R3, RZ, RZ, -0x3fffffc0 ;  /* 0xc0000040ff037424 */ /* 0x002fc600078e00ff */
        /* <DEDUP_REMOVED lines=9> */
[----:B------:R-:W-:-:S06]  /*42a0*/  WARPGROUP.ARRIVE ;  /* 0x00000000000079c5 */ /* 0x000fcc0000000000 */
[----:B------:R-:W-:Y:S01]  /*42b0*/  HGMMA.64x128x8.F32.TF32 R24, R96, gdesc[UR4], R24, gsb0 ;  /* 0x05e0000460187df0 */ /* 0x000fe20008002818 */
[----:B------:R-:W-:Y:S02]  /*42c0*/  R2UR UR6, R2 ;  /* 0x00000000020672ca */ /* 0x000fe400000e0000 */
[----:B------:R-:W-:Y:S01]  /*42d0*/  R2UR UR7, R3 ;  /* 0x00000000030772ca */ /* 0x000fe200000e0000 */
[----:B------:R-:W-:Y:S02]  /*42e0*/  WARPGROUP.DEPBAR.LE gsb0, 0x0 ;  /* 0x00008000000079c5 */ /* 0x000fe40000010000 */
[----:B------:R0:W1:Y:S04]  /*42f0*/  LDS R96, [R127+0x400] ;  /* 0x000400007f607984 */ /* 0x0000680000000800 */
[----:B------:R0:W2:Y:S04]  /*4300*/  LDS R97, [R127+0x800] ;  /* 0x000800007f617984 */ /* 0x0000a80000000800 */
[----:B------:R0:W3:Y:S04]  /*4310*/  LDS R98, [R0+0x100] ;  /* 0x0001000000627984 */ /* 0x0000e80000000800 */
[----:B------:R0:W4:Y:S01]  /*4320*/  LDS R99, [R0+0x500] ;  /* 0x0005000000637984 */ /* 0x0001220000000800 */
[----:B------:R-:W-:Y:S01]  /*4330*/  @!PT LDS RZ, [RZ] ;  /* 0x00000000fffff984 */ /* 0x000fe20000000800 */
[----:B------:R-:W-:Y:S01]  /*4340*/  @!PT LDS RZ, [RZ] ;  /* 0x00000000fffff984 */ /* 0x000fe20000000800 */
[----:B------:R-:W-:Y:S01]  /*4350*/  @!PT LDS RZ, [RZ] ;  /* 0x00000000fffff984 */ /* 0x000fe20000000800 */
[----:B------:R-:W-:Y:S01]  /*4360*/  @!PT LDS RZ, [RZ] ;  /* 0x00000000fffff984 */ /* 0x000fe20000000800 */
[----:B------:R0:W-:Y:S06]  /*4370*/  MEMBAR.ALL.CTA ;  /* 0x0000000000007992 */ /* 0x0001ec0000008000 */
[----:B0-----:R-:W0:Y:S02]  /*4380*/  FENCE.VIEW.ASYNC.S ;  /* 0x00000000000073c6 */ /* 0x001e240000000000 */
[----:B0-----:R-:W-:Y:S06]  /*4390*/  BAR.SYNC.DEFER_BLOCKING 0x2, 0x80 ;  /* 0x0082000000007b1d */ /* 0x001fec0000010000 */
[----:B------:R-:W-:-:S06]  /*43a0*/  WARPGROUP.ARRIVE ;  /* 0x00000000000079c5 */ /* 0x000fcc0000000000 */
[----:B------:R-:W-:Y:S03]  /*43b0*/  HGMMA.64x128x8.F32.TF32 R24, R100, gdesc[UR4], R24, gsb0 ;  /* 0x05e0000464187df0 */ /* 0x000fe60008002818 */
[----:B------:R-:W-:Y:S02]  /*43c0*/  WARPGROUP.DEPBAR.LE gsb0, 0x0 ;  /* 0x00008000000079c5 */ /* 0x000fe40000010000 */
[----:B------:R-:W-:Y:S05]  /*43d0*/  @!P0 BRA `(.L_x_41) ;  /* 0x0000000000048947 */ /* 0x000fea0003800000 */
[----:B------:R-:W-:Y:S01]  /*43e0*/  BPT.TRAP 0x1 ;  /* 0x000000040000795c */ /* 0x000fe20000300000 */
.L_x_41:
        /* <DEDUP_REMOVED lines=8> */
.L_x_42:
[C---:B------:R-:W-:Y:S01]  /*4470*/  VIADD R2, R20.reuse, 0x20 ;  /* 0x0000002014027836 */ /* 0x040fe20000000000 */
[----:B-1234-:R-:W-:Y:S01]  /*4480*/  WARPGROUP.ARRIVE ;  /* 0x00000000000079c5 */ /* 0x01efe20000000000 */
[----:B------:R-:W-:Y:S02]  /*4490*/  IMAD.MOV.U32 R3, RZ, RZ, -0x3fffffc0 ;  /* 0xc0000040ff037424 */ /* 0x000fe400078e00ff */
[----:B------:R-:W-:Y:S01]  /*44a0*/  VIADD R20, R20, 0x30 ;  /* 0x0000003014147836 */ /* 0x000fe20000000000 */
[----:B------:R-:W-:Y:S01]  /*44b0*/  R2UR UR6, R2 ;  /* 0x00000000020672ca */ /* 0x000fe200000e0000 */
[----:B------:R-:W-:Y:S01]  /*44c0*/  IMAD.MOV.U32 R21, RZ, RZ, -0x3fffffc0 ;  /* 0xc0000040ff157424 */ /* 0x000fe200078e00ff */
[----:B------:R-:W-:-:S13]  /*44d0*/  R2UR UR7, R3 ;  /* 0x00000000030772ca */ /* 0x000fda00000e0000 */
[----:B------:R-:W-:Y:S01]  /*44e0*/  HGMMA.64x128x8.F32.TF32 R24, R96, gdesc[UR4], R24, gsb0 ;  /* 0x05e0000460187df0 */ /* 0x000fe20008002818 */
[----:B------:R-:W-:Y:S02]  /*44f0*/  R2UR UR6, R20 ;  /* 0x00000000140672ca */ /* 0x000fe400000e0000 */
[----:B------:R-:W-:Y:S01]  /*4500*/  R2UR UR7, R21 ;  /* 0x00000000150772ca */ /* 0x000fe200000e0000 */
        /* <DEDUP_REMOVED lines=8> */
.L_x_27:
[----:B------:R0:W-:Y:S01]  /*4590*/  SYNCS.ARRIVE.TRANS64.A1T0 RZ, [R123+UR50], RZ ;  /* 0x000000ff7bff79a7 */ /* 0x0001e20008100032 */
[----:B------:R-:W-:Y:S05]  /*45a0*/  @!P0 BRA `(.L_x_43) ;  /* 0x0000000000048947 */ /* 0x000fea0003800000 */
[----:B------:R-:W-:Y:S01]  /*45b0*/  BPT.TRAP 0x1 ;  /* 0x000000040000795c */ /* 0x000fe20000300000 */
.L_x_43:
[----:B------:R-:W-:Y:S02]  /*45c0*/  UIADD3 UR6, UR47, UR41, URZ ;  /* 0x000000292f067290 */ /* 0x000fe4000fffe03f */
[----:B------:R-:W-:Y:S02]  /*45d0*/  UISETP.GT.U32.AND UP0, UPT, UR42, 0x1, UPT ;  /* 0x000000012a00788c */ /* 0x000fe4000bf04070 */
[----:B------:R-:W-:-:S04]  /*45e0*/  UIMAD.WIDE.U32 UR4, UR6, 0x38e38e39, URZ ;  /* 0x38e38e39060478a5 */ /* 0x000fc8000f8e003f */
[----:B------:R-:W-:Y:S01]  /*45f0*/  USHF.R.U32.HI UR4, URZ, 0x1, UR5 ;  /* 0x000000013f047899 */ /* 0x000fe20008011605 */
[----:B------:R-:W-:-:S03]  /*4600*/  PLOP3.LUT P0, PT, PT, PT, UP0, 0x80, 0x0 ;  /* 0x000000000000781c */ /* 0x000fc60003f0f008 */
[----:B------:R-:W-:-:S04]  /*4610*/  UIMAD UR6, UR4, -0x9, UR6 ;  /* 0xfffffff7040678a4 */ /* 0x000fc8000f8e0206 */
[----:B------:R-:W-:-:S04]  /*4620*/  ULEA UR6, UR6, UR45, 0x3 ;  /* 0x0000002d06067291 */ /* 0x000fc8000f8e183f */
[----:B------:R-:W-:-:S04]  /*4630*/  UIADD3 UR6, UR6, 0x48, URZ ;  /* 0x0000004806067890 */ /* 0x000fc8000fffe03f */
[----:B------:R-:W-:-:S09]  /*4640*/  UPRMT UR6, URZ, 0x654, UR6 ;  /* 0x000006543f067896 */ /* 0x000fd20008000006 */
[----:B------:R-:W-:Y:S01]  /*4650*/  SYNCS.ARRIVE.TRANS64.RED.A1T0 RZ, [UR6], RZ ;  /* 0x000000ffffff79a7 */ /* 0x000fe20008100406 */
[----:B------:R-:W-:Y:S05]  /*4660*/  @P0 BRA `(.L_x_44) ;  /* 0x0000000000040947 */ /* 0x000fea0003800000 */
[----:B------:R-:W-:Y:S01]  /*4670*/  BPT.TRAP 0x1 ;  /* 0x000000040000795c */ /* 0x000fe20000300000 */
.L_x_44:
[----:B------:R-:W-:Y:S01]  /*4680*/  SHF.L.U32 R0, R122, 0x1f, RZ ;  /* 0x0000001f7a007819 */ /* 0x000fe200000006ff */
[----:B------:R-:W-:Y:S01]  /*4690*/  UIADD3 UR41, UR48, UR41, URZ ;  /* 0x0000002930297290 */ /* 0x000fe2000fffe03f */
[----:B------:R-:W-:Y:S01]  /*46a0*/  SHF.R.S32.HI R15, RZ, 0x1f, R16 ;  /* 0x0000001fff0f7819 */ /* 0x000fe20000011410 */
[----:B------:R-:W-:Y:S01]  /*46b0*/  UISETP.GE.U32.AND UP1, UPT, UR48, 0x9, UPT ;  /* 0x000000093000788c */ /* 0x000fe2000bf26070 */
[----:B------:R-:W1:Y:S01]  /*46c0*/  SYNCS.PHASECHK.TRANS64.TRYWAIT P0, [R111+URZ+0x8], R0 ;  /* 0x000008006f0075a7 */ /* 0x000e62000800017f */
[----:B------:R-:W-:-:S04]  /*46d0*/  UISETP.GT.U32.AND UP0, UPT, UR41, 0x8, UPT ;  /* 0x000000082900788c */ /* 0x000fc8000bf04070 */
[----:B------:R-:W-:-:S04]  /*46e0*/  UISETP.LT.U32.AND UP0, UPT, UR48, 0x9, UP0 ;  /* 0x000000093000788c */ /* 0x000fc80008701070 */
[----:B------:R-:W-:Y:S02]  /*46f0*/  USEL UR6, URZ, 0x1, !UP0 ;  /* 0x000000013f067887 */ /* 0x000fe4000c000000 */
[----:B------:R-:W-:Y:S02]  /*4700*/  @UP1 UIMAD.WIDE.U32 UR4, UR41, 0x38e38e39, URZ ;  /* 0x38e38e39290418a5 */ /* 0x000fe4000f8e003f */
[----:B------:R-:W-:Y:S02]  /*4710*/  ULOP3.LUT UR40, UR40, UR6, URZ, 0x3c, !UPT ;  /* 0x0000000628287292 */ /* 0x000fe4000f8e3c3f */
[----:B------:R-:W-:-:S04]  /*4720*/  @UP1 USHF.R.U32.HI UR4, URZ, 0x1, UR5 ;  /* 0x000000013f041899 */ /* 0x000fc80008011605 */
[----:B------:R-:W-:Y:S01]  /*4730*/  @UP1 ULOP3.LUT UR40, UR40, 0x1, UR4, 0x78, !UPT ;  /* 0x0000000128281892 */ /* 0x000fe2000f8e7804 */
[----:B-1----:R-:W-:Y:S11]  /*4740*/  @!P0 BRA `(.L_x_45) ;  /* 0x00000060004c8947 */ /* 0x002ff60003800000 */
.L_x_220:
[C---:B-1----:R-:W-:Y:S01]  /*4750*/  IMAD.SHL.U32 R0, R19.reuse, 0x40, RZ ;  /* 0x0000004013007824 */ /* 0x042fe200078e00ff */
[----:B------:R-:W-:Y:S01]  /*4760*/  ULDC UR6, c[0x0][0x284] ;  /* 0x0000a10000067ab9 */ /* 0x000fe20000000800 */
[----:B------:R-:W-:Y:S01]  /*4770*/  IMAD.SHL.U32 R22, R22, 0x80, RZ ;  /* 0x0000008016167824 */ /* 0x000fe200078e00ff */
[----:B------:R-:W-:Y:S01]  /*4780*/  ULDC.64 UR4, c[0x0][0x5d0] ;  /* 0x0001740000047ab9 */ /* 0x000fe20000000a00 */
[----:B------:R-:W-:Y:S01]  /*4790*/  IMAD.WIDE R6, R19, 0x40, R90 ;  /* 0x0000004013067825 */ /* 0x000fe200078e025a */
[----:B------:R-:W-:Y:S01]  /*47a0*/  ISETP.GE.AND P0, PT, R0, UR6, PT ;  /* 0x0000000600007c0c */ /* 0x000fe2000bf06270 */
[----:B------:R-:W-:Y:S01]  /*47b0*/  ULDC UR6, c[0x0][0x288] ;  /* 0x0000a20000067ab9 */ /* 0x000fe20000000800 */
[----:B------:R-:W-:Y:S01]  /*47c0*/  SHF.R.S32.HI R23, RZ, 0x1f, R22 ;  /* 0x0000001fff177819 */ /* 0x000fe20000011416 */
[----:B------:R-:W-:Y:S01]  /*47d0*/  IMAD R5, R15, UR4, RZ ;  /* 0x000000040f057c24 */ /* 0x000fe2000f8e02ff */
[----:B------:R-:W-:Y:S01]  /*47e0*/  ISETP.GE.OR P0, PT, R22, UR6, P0 ;  /* 0x0000000616007c0c */ /* 0x000fe20008706670 */
[----:B------:R-:W-:-:S04]  /*47f0*/  IMAD.WIDE.U32 R2, R16, UR4, R92 ;  /* 0x0000000410027c25 */ /* 0x000fc8000f8e005c */
[----:B------:R-:W-:Y:S01]  /*4800*/  IMAD R5, R16, UR5, R5 ;  /* 0x0000000510057c24 */ /* 0x000fe2000f8e0205 */
[----:B------:R-:W-:Y:S01]  /*4810*/  IADD3 R2, P1, R22, R2, RZ ;  /* 0x0000000216027210 */ /* 0x000fe20007f3e0ff */
[----:B------:R-:W-:Y:S02]  /*4820*/  ULDC.64 UR4, c[0x0][0x5c8] ;  /* 0x0001720000047ab9 */ /* 0x000fe40000000a00 */
[----:B------:R-:W-:Y:S01]  /*4830*/  IMAD R9, R7, UR4, RZ ;  /* 0x0000000407097c24 */ /* 0x000fe2000f8e02ff */
[----:B------:R-:W-:-:S03]  /*4840*/  IADD3.X R3, R23, R3, R5, P1, !PT ;  /* 0x0000000317037210 */ /* 0x000fc60000ffe405 */
[C---:B------:R-:W-:Y:S02]  /*4850*/  IMAD R9, R6.reuse, UR5, R9 ;  /* 0x0000000506097c24 */ /* 0x040fe4000f8e0209 */
[----:B------:R-:W-:Y:S01]  /*4860*/  IMAD.WIDE.U32 R20, R6, UR4, R2 ;  /* 0x0000000406147c25 */ /* 0x000fe2000f8e0002 */
[----:B------:R-:W-:Y:S06]  /*4870*/  @P0 BRA `(.L_x_46) ;  /* 0x0000003000d00947 */ /* 0x000fec0003800000 */
[----:B-----5:R-:W-:Y:S01]  /*4880*/  FSETP.NEU.AND P2, PT, R89, RZ, PT ;  /* 0x000000ff5900720b */ /* 0x020fe20003f4d000 */
[----:B------:R-:W-:Y:S01]  /*4890*/  IMAD.IADD R14, R110, 0x1, -R22 ;  /* 0x000000016e0e7824 */ /* 0x000fe200078e0a16 */
[----:B------:R-:W-:Y:S01]  /*48a0*/  IADD3 R0, R113, -R0, RZ ;  /* 0x8000000071007210 */ /* 0x000fe20007ffe0ff */
[----:B------:R-:W-:Y:S01]  /*48b0*/  BSSY B0, `(.L_x_46) ;  /* 0x0000330000007945 */ /* 0x000fe20003800000 */
[----:B------:R-:W-:Y:S02]  /*48c0*/  IMAD.IADD R19, R21, 0x1, R9 ;  /* 0x0000000115137824 */ /* 0x000fe400078e0209 */
[----:B------:R-:W-:-:S04]  /*48d0*/  ISETP.GT.AND P0, PT, R14, RZ, PT ;  /* 0x000000ff0e00720c */ /* 0x000fc80003f04270 */
[----:B------:R-:W-:-:S03]  /*48e0*/  ISETP.GT.AND P1, PT, R0, RZ, P0 ;  /* 0x000000ff0000720c */ /* 0x000fc60000724270 */
[----:B------:R-:W-:Y:S10]  /*48f0*/  @!P2 BRA `(.L_x_47) ;  /* 0x000000240014a947 */ /* 0x000ff40003800000 */
[----:B------:R-:W1:Y:S01]  /*4900*/  LDC.64 R10, c[0x0][0x5b0] ;  /* 0x00016c00ff0a7b82 */ /* 0x000e620000000a00 */
[----:B------:R-:W-:-:S07]  /*4910*/  ULDC.64 UR4, c[0x0][0x5c0] ;  /* 0x0001700000047ab9 */ /* 0x000fce0000000a00 */
[----:B------:R-:W2:Y:S08]  /*4920*/  LDC.64 R100, c[0x0][0x5b8] ;  /* 0x00016e00ff647b82 */ /* 0x000eb00000000a00 */
[----:B------:R-:W3:Y:S01]  /*4930*/  LDC.64 R102, c[0x0][0x5a8] ;  /* 0x00016a00ff667b82 */ /* 0x000ee20000000a00 */
[----:B-1----:R-:W-:Y:S01]  /*4940*/  SHF.L.U64.HI R3, R10, 0x3, R11 ;  /* 0x000000030a037819 */ /* 0x002fe2000001020b */
[----:B------:R-:W-:-:S02]  /*4950*/  IMAD R4, R7, R10, RZ ;  /* 0x0000000a07047224 */ /* 0x000fc400078e02ff */
[----:B------:R-:W-:Y:S02]  /*4960*/  IMAD.SHL.U32 R2, R10, 0x8, RZ ;  /* 0x000000080a027824 */ /* 0x000fe400078e00ff */
[C---:B------:R-:W-:Y:S02]  /*4970*/  IMAD R7, R6.reuse, R11, R4 ;  /* 0x0000000b06077224 */ /* 0x040fe400078e0204 */
[----:B------:R-:W-:-:S04]  /*4980*/  IMAD.WIDE.U32 R96, R6, R10, R2 ;  /* 0x0000000a06607225 */ /* 0x000fc800078e0002 */
[----:B------:R-:W-:Y:S01]  /*4990*/  IMAD.IADD R21, R7, 0x1, R97 ;  /* 0x0000000107157824 */ /* 0x000fe200078e0261 */
[----:B------:R-:W-:Y:S01]  /*49a0*/  IADD3 R12, P2, P3, R92, R96, R22 ;  /* 0x000000605c0c7210 */ /* 0x000fe20007b5e016 */
[-C--:B--2---:R-:W-:Y:S02]  /*49b0*/  IMAD R4, R15, R100.reuse, RZ ;  /* 0x000000640f047224 */ /* 0x084fe400078e02ff */
[----:B------:R-:W-:Y:S01]  /*49c0*/  IMAD.WIDE.U32 R2, R16, R100, R92 ;  /* 0x0000006410027225 */ /* 0x000fe200078e005c */
[----:B------:R-:W-:-:S03]  /*49d0*/  IADD3.X R13, R93, R21, R23, P2, P3 ;  /* 0x000000155d0d7210 */ /* 0x000fc600017e6417 */
[----:B------:R-:W-:Y:S01]  /*49e0*/  IMAD R15, R16, R101, R4 ;  /* 0x00000065100f7224 */ /* 0x000fe200078e0204 */
[----:B------:R-:W-:-:S04]  /*49f0*/  IADD3 R4, P2, R22, R2, RZ ;  /* 0x0000000216047210 */ /* 0x000fc80007f5e0ff */
[----:B------:R-:W-:-:S03]  /*4a00*/  IADD3.X R5, R23, R3, R15, P2, !PT ;  /* 0x0000000317057210 */ /* 0x000fc600017fe40f */
[----:B------:R-:W-:-:S04]  /*4a10*/  IMAD.WIDE.U32 R2, R6, R10, R4 ;  /* 0x0000000a06027225 */ /* 0x000fc800078e0004 */
[----:B------:R-:W-:Y:S01]  /*4a20*/  IMAD.IADD R3, R3, 0x1, R7 ;  /* 0x0000000103037824 */ /* 0x000fe200078e0207 */
[----:B---3--:R-:W-:-:S04]  /*4a30*/  LEA R8, P2, R2, R102, 0x2 ;  /* 0x0000006602087211 */ /* 0x008fc800078410ff */
[----:B------:R-:W-:-:S05]  /*4a40*/  LEA.HI.X R9, R2, R103, R3, 0x2, P2 ;  /* 0x0000006702097211 */ /* 0x000fca00010f1403 */
[----:B------:R-:W2:Y:S01]  /*4a50*/  @P1 LDG.E.LTC128B R98, desc[UR36][R8.64] ;  /* 0x0000002408621981 */ /* 0x000ea2000c1e1920 */
[----:B------:R-:W-:Y:S01]  /*4a60*/  IMAD.WIDE.U32 R2, R6, R10, R22 ;  /* 0x0000000a06027225 */ /* 0x000fe200078e0016 */
[----:B------:R-:W-:Y:S01]  /*4a70*/  BSSY B1, `(.L_x_48) ;  /* 0x0000015000017945 */ /* 0x000fe20003800000 */
[----:B------:R-:W-:Y:S02]  /*4a80*/  ISETP.GT.AND P0, PT, R0, 0x8, P0 ;  /* 0x000000080000780c */ /* 0x000fe40000704270 */
[----:B------:R-:W-:-:S04]  /*4a90*/  IADD3 R10, P2, R92, R2, RZ ;  /* 0x000000025c0a7210 */ /* 0x000fc80007f5e0ff */
[----:B------:R-:W-:Y:S02]  /*4aa0*/  IADD3.X R11, R93, R7, R3, P2, !PT ;  /* 0x000000075d0b7210 */ /* 0x000fe400017fe403 */
[----:B------:R-:W-:Y:S01]  /*4ab0*/  LEA R6, P2, R20, UR4, 0x2 ;  /* 0x0000000414067c11 */ /* 0x000fe2000f8410ff */
[----:B------:R-:W-:-:S03]  /*4ac0*/  IMAD.WIDE.U32 R10, R16, R100, R10 ;  /* 0x00000064100a7225 */ /* 0x000fc600078e000a */
[----:B------:R-:W-:Y:S01]  /*4ad0*/  LEA.HI.X R7, R20, UR5, R19, 0x2, P2 ;  /* 0x0000000514077c11 */ /* 0x000fe200090f1413 */
[----:B------:R-:W-:Y:S01]  /*4ae0*/  IMAD.IADD R3, R15, 0x1, R11 ;  /* 0x000000010f037824 */ /* 0x000fe200078e020b */
[----:B------:R-:W-:-:S04]  /*4af0*/  LEA R2, P2, R10, R102, 0x2 ;  /* 0x000000660a027211 */ /* 0x000fc800078410ff */
[----:B------:R-:W-:Y:S02]  /*4b00*/  LEA.HI.X R3, R10, R103, R3, 0x2, P2 ;  /* 0x000000670a037211 */ /* 0x000fe400010f1403 */
[----:B------:R-:W-:-:S05]  /*4b10*/  IADD3 R96, P2, R4, R96, RZ ;  /* 0x0000006004607210 */ /* 0x000fca0007f5e0ff */
[----:B------:R-:W-:Y:S01]  /*4b20*/  IMAD.X R4, R21, 0x1, R5, P2 ;  /* 0x0000000115047824 */ /* 0x000fe200010e0605 */
[----:B------:R-:W-:Y:S01]  /*4b30*/  LEA R10, P2, R96, R102, 0x2 ;  /* 0x00000066600a7211 */ /* 0x000fe200078410ff */
[----:B--2---:R-:W-:-:S04]  /*4b40*/  FMUL R11, R98, R89 ;  /* 0x00000059620b7220 */ /* 0x004fc80000400000 */
[----:B------:R-:W-:Y:S01]  /*4b50*/  FFMA R9, R24, R88, R11 ;  /* 0x0000005818097223 */ /* 0x000fe2000000000b */
[----:B------:R-:W-:-:S04]  /*4b60*/  LEA.HI.X R11, R96, R103, R4, 0x2, P2 ;  /* 0x00000067600b7211 */ /* 0x000fc800010f1404 */
[----:B------:R1:W-:Y:S01]  /*4b70*/  @P1 STG.E desc[UR36][R6.64], R9 ;  /* 0x0000000906001986 */ /* 0x0003e2000c101924 */
[----:B------:R-:W-:-:S04]  /*4b80*/  ISETP.GT.AND P1, PT, R14, 0x1, PT ;  /* 0x000000010e00780c */ /* 0x000fc80003f24270 */
[----:B------:R-:W-:-:S13]  /*4b90*/  ISETP.GT.AND P2, PT, R0, RZ, P1 ;  /* 0x000000ff0000720c */ /* 0x000fda0000f44270 */
[----:B-1----:R-:W-:Y:S05]  /*4ba0*/  @!P2 BRA `(.L_x_49) ;  /* 0x000000000004a947 */ /* 0x002fea0003800000 */
[----:B------:R1:W5:Y:S02]  /*4bb0*/  LDG.E.LTC128B R98, desc[UR36][R2.64+0x4] ;  /* 0x0000042402627981 */ /* 0x000364000c1e1920 */
.L_x_49:
[----:B------:R-:W-:Y:S05]  /*4bc0*/  BSYNC B1 ;  /* 0x0000000000017941 */ /* 0x000fea0003800000 */
.L_x_48:
[----:B-----5:R-:W-:-:S04]  /*4bd0*/  FMUL R4, R98, R89 ;  /* 0x0000005962047220 */ /* 0x020fc80000400000 */
[----:B------:R-:W-:-:S05]  /*4be0*/  FFMA R25, R25, R88, R4 ;  /* 0x0000005819197223 */ /* 0x000fca0000000004 */
[----:B------:R2:W-:Y:S04]  /*4bf0*/  @P2 STG.E desc[UR36][R6.64+0x4], R25 ;  /* 0x0000041906002986 */ /* 0x0005e8000c101924 */
[----:B------:R-:W3:Y:S01]  /*4c00*/  @P0 LDG.E.LTC128B R98, desc[UR36][R10.64] ;  /* 0x000000240a620981 */ /* 0x000ee2000c1e1920 */
[C---:B------:R-:W-:Y:S01]  /*4c10*/  SHF.L.U64.HI R5, R107.reuse, 0x2, R106 ;  /* 0x000000026b057819 */ /* 0x040fe2000001026a */
[----:B------:R-:W-:Y:S01]  /*4c20*/  IMAD.WIDE.U32 R12, R16, R100, R12 ;  /* 0x00000064100c7225 */ /* 0x000fe200078e000c */
[----:B------:R-:W-:Y:S01]  /*4c30*/  LEA R8, P2, R107, R6, 0x2 ;  /* 0x000000066b087211 */ /* 0x000fe200078410ff */
[----:B------:R-:W-:Y:S01]  /*4c40*/  BSSY B1, `(.L_x_50) ;  /* 0x000000c000017945 */ /* 0x000fe20003800000 */
[----:B------:R-:W-:-:S03]  /*4c50*/  ISETP.GT.AND P1, PT, R0, 0x8, P1 ;  /* 0x000000080000780c */ /* 0x000fc60000f24270 */
[----:B------:R-:W-:Y:S01]  /*4c60*/  IMAD.X R9, R5, 0x1, R7, P2 ;  /* 0x0000000105097824 */ /* 0x000fe200010e0607 */
[----:B------:R-:W-:Y:S01]  /*4c70*/  LEA R4, P2, R12, R102, 0x2 ;  /* 0x000000660c047211 */ /* 0x000fe200078410ff */
[----:B---3--:R-:W-:-:S04]  /*4c80*/  FMUL R5, R98, R89 ;  /* 0x0000005962057220 */ /* 0x008fc80000400000 */
[----:B------:R-:W-:Y:S01]  /*4c90*/  FFMA R19, R26, R88, R5 ;  /* 0x000000581a137223 */ /* 0x000fe20000000005 */
[----:B------:R-:W-:-:S04]  /*4ca0*/  IMAD.IADD R5, R15, 0x1, R13 ;  /* 0x000000010f057824 */ /* 0x000fc800078e020d */
[----:B------:R2:W-:Y:S01]  /*4cb0*/  @P0 STG.E desc[UR36][R8.64], R19 ;  /* 0x0000001308000986 */ /* 0x0005e2000c101924 */
[----:B------:R-:W-:Y:S02]  /*4cc0*/  ISETP.GT.AND P0, PT, R14, 0x8, PT ;  /* 0x000000080e00780c */ /* 0x000fe40003f04270 */
[----:B------:R-:W-:Y:S01]  /*4cd0*/  LEA.HI.X R5, R12, R103, R5, 0x2, P2 ;  /* 0x000000670c057211 */ /* 0x000fe200010f1405 */
[----:B------:R-:W-:Y:S10]  /*4ce0*/  @!P1 BRA `(.L_x_51) ;  /* 0x0000000000049947 */ /* 0x000ff40003800000 */
[----:B------:R3:W5:Y:S02]  /*4cf0*/  LDG.E.LTC128B R98, desc[UR36][R4.64+0x4] ;  /* 0x0000042404627981 */ /* 0x000764000c1e1920 */
.L_x_51:
[----:B------:R-:W-:Y:S05]  /*4d00*/  BSYNC B1 ;  /* 0x0000000000017941 */ /* 0x000fea0003800000 */
.L_x_50:
[----:B-----5:R-:W-:Y:S01]  /*4d10*/  FMUL R10, R98, R89 ;  /* 0x00000059620a7220 */ /* 0x020fe20000400000 */
[----:B------:R-:W-:Y:S01]  /*4d20*/  ISETP.GT.AND P2, PT, R0, RZ, P0 ;  /* 0x000000ff0000720c */ /* 0x000fe20000744270 */
[----:B------:R-:W-:Y:S02]  /*4d30*/  BSSY B1, `(.L_x_52) ;  /* 0x0000005000017945 */ /* 0x000fe40003800000 */
[----:B------:R-:W-:-:S05]  /*4d40*/  FFMA R27, R27, R88, R10 ;  /* 0x000000581b1b7223 */ /* 0x000fca000000000a */
[----:B------:R4:W-:Y:S05]  /*4d50*/  @P1 STG.E desc[UR36][R8.64+0x4], R27 ;  /* 0x0000041b08001986 */ /* 0x0009ea000c101924 */
[----:B------:R-:W-:Y:S05]  /*4d60*/  @!P2 BRA `(.L_x_53) ;  /* 0x000000000004a947 */ /* 0x000fea0003800000 */
[----:B------:R0:W5:Y:S02]  /*4d70*/  LDG.E.LTC128B R98, desc[UR36][R2.64+0x20] ;  /* 0x0000202402627981 */ /* 0x000164000c1e1920 */
.L_x_53:
[----:B------:R-:W-:Y:S05]  /*4d80*/  BSYNC B1 ;  /* 0x0000000000017941 */ /* 0x000fea0003800000 */
.L_x_52:
[----:B-----5:R-:W-:Y:S01]  /*4d90*/  FMUL R11, R98, R89 ;  /* 0x00000059620b7220 */ /* 0x020fe20000400000 */
[----:B------:R-:W-:Y:S01]  /*4da0*/  ISETP.GT.AND P1, PT, R14, 0x9, PT ;  /* 0x000000090e00780c */ /* 0x000fe20003f24270 */
[----:B------:R-:W-:Y:S02]  /*4db0*/  BSSY B1, `(.L_x_54) ;  /* 0x0000006000017945 */ /* 0x000fe40003800000 */
[----:B------:R-:W-:-:S05]  /*4dc0*/  FFMA R11, R28, R88, R11 ;  /* 0x000000581c0b7223 */ /* 0x000fca000000000b */
[----:B------:R0:W-:Y:S01]  /*4dd0*/  @P2 STG.E desc[UR36][R6.64+0x20], R11 ;  /* 0x0000200b06002986 */ /* 0x0001e2000c101924 */
[----:B------:R-:W-:-:S13]  /*4de0*/  ISETP.GT.AND P2, PT, R0, RZ, P1 ;  /* 0x000000ff0000720c */ /* 0x000fda0000f44270 */
[----:B0-----:R-:W-:Y:S05]  /*4df0*/  @!P2 BRA `(.L_x_55) ;  /* 0x000000000004a947 */ /* 0x001fea0003800000 */
[----:B------:R0:W5:Y:S02]  /*4e00*/  LDG.E.LTC128B R98, desc[UR36][R2.64+0x24] ;  /* 0x0000242402627981 */ /* 0x000164000c1e1920 */
.L_x_55:
[----:B------:R-:W-:Y:S05]  /*4e10*/  BSYNC B1 ;  /* 0x0000000000017941 */ /* 0x000fea0003800000 */
.L_x_54:
[----:B-----5:R-:W-:Y:S01]  /*4e20*/  FMUL R10, R98, R89 ;  /* 0x00000059620a7220 */ /* 0x020fe20000400000 */
[----:B------:R-:W-:Y:S01]  /*4e30*/  ISETP.GT.AND P0, PT, R0, 0x8, P0 ;  /* 0x000000080000780c */ /* 0x000fe20000704270 */
[----:B------:R-:W-:Y:S02]  /*4e40*/  BSSY B1, `(.L_x_56) ;  /* 0x0000005000017945 */ /* 0x000fe40003800000 */
[----:B------:R-:W-:-:S05]  /*4e50*/  FFMA R29, R29, R88, R10 ;  /* 0x000000581d1d7223 */ /* 0x000fca000000000a */
[----:B------:R0:W-:Y:S05]  /*4e60*/  @P2 STG.E desc[UR36][R6.64+0x24], R29 ;  /* 0x0000241d06002986 */ /* 0x0001ea000c101924 */
[----:B------:R-:W-:Y:S05]  /*4e70*/  @!P0 BRA `(.L_x_57) ;  /* 0x0000000000048947 */ /* 0x000fea0003800000 */
[----:B------:R0:W5:Y:S02]  /*4e80*/  LDG.E.LTC128B R98, desc[UR36][R4.64+0x20] ;  /* 0x0000202404627981 */ /* 0x000164000c1e1920 */
.L_x_57:
[----:B------:R-:W-:Y:S05]  /*4e90*/  BSYNC B1 ;  /* 0x0000000000017941 */ /* 0x000fea0003800000 */
.L_x_56:
[----:B-----5:R-:W-:Y:S01]  /*4ea0*/  FMUL R11, R98, R89 ;  /* 0x00000059620b7220 */ /* 0x020fe20000400000 */
[----:B------:R-:W-:Y:S01]  /*4eb0*/  ISETP.GT.AND P2, PT, R0, 0x8, P1 ;  /* 0x000000080000780c */ /* 0x000fe20000f44270 */
[----:B------:R-:W-:Y:S01]  /*4ec0*/  BSSY B1, `(.L_x_58) ;  /* 0x0000006000017945 */ /* 0x000fe20003800000 */
[----:B------:R-:W-:Y:S01]  /*4ed0*/  ISETP.GT.AND P1, PT, R14, 0x10, PT ;  /* 0x000000100e00780c */ /* 0x000fe20003f24270 */
[----:B------:R-:W-:-:S05]  /*4ee0*/  FFMA R11, R30, R88, R11 ;  /* 0x000000581e0b7223 */ /* 0x000fca000000000b */
[----:B------:R0:W-:Y:S05]  /*4ef0*/  @P0 STG.E desc[UR36][R8.64+0x20], R11 ;  /* 0x0000200b08000986 */ /* 0x0001ea000c101924 */
[----:B------:R-:W-:Y:S05]  /*4f00*/  @!P2 BRA `(.L_x_59) ;  /* 0x000000000004a947 */ /* 0x000fea0003800000 */
[----:B------:R0:W5:Y:S02]  /*4f10*/  LDG.E.LTC128B R98, desc[UR36][R4.64+0x24] ;  /* 0x0000242404627981 */ /* 0x000164000c1e1920 */
.L_x_59:
[----:B------:R-:W-:Y:S05]  /*4f20*/  BSYNC B1 ;  /* 0x0000000000017941 */ /* 0x000fea0003800000 */
.L_x_58:
[----:B-----5:R-:W-:Y:S01]  /*4f30*/  FMUL R10, R98, R89 ;  /* 0x00000059620a7220 */ /* 0x020fe20000400000 */
[----:B------:R-:W-:Y:S01]  /*4f40*/  ISETP.GT.AND P0, PT, R0, RZ, P1 ;  /* 0x000000ff0000720c */ /* 0x000fe20000f04270 */
[----:B------:R-:W-:Y:S02]  /*4f50*/  BSSY B1, `(.L_x_60) ;  /* 0x0000005000017945 */ /* 0x000fe40003800000 */
[----:B------:R-:W-:-:S05]  /*4f60*/  FFMA R31, R31, R88, R10 ;  /* 0x000000581f1f7223 */ /* 0x000fca000000000a */
[----:B------:R0:W-:Y:S05]  /*4f70*/  @P2 STG.E desc[UR36][R8.64+0x24], R31 ;  /* 0x0000241f08002986 */ /* 0x0001ea000c101924 */
[----:B------:R-:W-:Y:S05]  /*4f80*/  @!P0 BRA `(.L_x_61) ;  /* 0x0000000000048947 */ /* 0x000fea0003800000 */
[----:B------:R0:W5:Y:S02]  /*4f90*/  LDG.E.LTC128B R98, desc[UR36][R2.64+0x40] ;  /* 0x0000402402627981 */ /* 0x000164000c1e1920 */
.L_x_61:
[----:B------:R-:W-:Y:S05]  /*4fa0*/  BSYNC B1 ;  /* 0x0000000000017941 */ /* 0x000fea0003800000 */
.L_x_60:
[----:B0----5:R-:W-:Y:S01]  /*4fb0*/  FMUL R11, R98, R89 ;  /* 0x00000059620b7220 */ /* 0x021fe20000400000 */
[----:B------:R-:W-:Y:S01]  /*4fc0*/  ISETP.GT.AND P2, PT, R14, 0x11, PT ;  /* 0x000000110e00780c */ /* 0x000fe20003f44270 */
[----:B------:R-:W-:Y:S02]  /*4fd0*/  BSSY B1, `(.L_x_62) ;  /* 0x0000006000017945 */ /* 0x000fe40003800000 */
[----:B------:R-:W-:-:S05]  /*4fe0*/  FFMA R11, R32, R88, R11 ;  /* 0x00000058200b7223 */ /* 0x000fca000000000b */
[----:B------:R0:W-:Y:S01]  /*4ff0*/  @P0 STG.E desc[UR36][R6.64+0x40], R11 ;  /* 0x0000400b06000986 */ /* 0x0001e2000c101924 */
[----:B------:R-:W-:-:S13]  /*5000*/  ISETP.GT.AND P0, PT, R0, RZ, P2 ;  /* 0x000000ff0000720c */ /* 0x000fda0001704270 */
[----:B0-----:R-:W-:Y:S05]  /*5010*/  @!P0 BRA `(.L_x_63) ;  /* 0x0000000000048947 */ /* 0x001fea0003800000 */
[----:B------:R0:W5:Y:S02]  /*5020*/  LDG.E.LTC128B R98, desc[UR36][R2.64+0x44] ;  /* 0x0000442402627981 */ /* 0x000164000c1e1920 */
.L_x_63:
[----:B------:R-:W-:Y:S05]  /*5030*/  BSYNC B1 ;  /* 0x0000000000017941 */ /* 0x000fea0003800000 */
.L_x_62:
[----:B-----5:R-:W-:Y:S01]  /*5040*/  FMUL R10, R98, R89 ;  /* 0x00000059620a7220 */ /* 0x020fe20000400000 */
[----:B------:R-:W-:Y:S01]  /*5050*/  ISETP.GT.AND P1, PT, R0, 0x8, P1 ;  /* 0x000000080000780c */ /* 0x000fe20000f24270 */
[----:B------:R-:W-:Y:S02]  /*5060*/  BSSY B1, `(.L_x_64) ;  /* 0x0000005000017945 */ /* 0x000fe40003800000 */
[----:B------:R-:W-:-:S05]  /*5070*/  FFMA R33, R33, R88, R10 ;  /* 0x0000005821217223 */ /* 0x000fca000000000a */
[----:B------:R0:W-:Y:S05]  /*5080*/  @P0 STG.E desc[UR36][R6.64+0x44], R33 ;  /* 0x0000442106000986 */ /* 0x0001ea000c101924 */
[----:B------:R-:W-:Y:S05]  /*5090*/  @!P1 BRA `(.L_x_65) ;  /* 0x0000000000049947 */ /* 0x000fea0003800000 */
[----:B------:R0:W5:Y:S02]  /*50a0*/  LDG.E.LTC128B R98, desc[UR36][R4.64+0x40] ;  /* 0x0000402404627981 */ /* 0x000164000c1e1920 */
.L_x_65:
[----:B------:R-:W-:Y:S05]  /*50b0*/  BSYNC B1 ;  /* 0x0000000000017941 */ /* 0x000fea0003800000 */
.L_x_64:
        /* <DEDUP_REMOVED lines=8> */
.L_x_67:
[----:B------:R-:W-:Y:S05]  /*5140*/  BSYNC B1 ;  /* 0x0000000000017941 */ /* 0x000fea0003800000 */
.L_x_66:
[----:B-----5:R-:W-:Y:S01]  /*5150*/  FMUL R10, R98, R89 ;  /* 0x00000059620a7220 */ /* 0x020fe20000400000 */
[----:B------:R-:W-:Y:S01]  /*5160*/  ISETP.GT.AND P1, PT, R0, RZ, P0 ;  /* 0x000000ff0000720c */ /* 0x000fe20000724270 */
[----:B------:R-:W-:Y:S02]  /*5170*/  BSSY B1, `(.L_x_68) ;  /* 0x0000005000017945 */ /* 0x000fe40003800000 */
[----:B------:R-:W-:-:S05]  /*5180*/  FFMA R35, R35, R88, R10 ;  /* 0x0000005823237223 */ /* 0x000fca000000000a */
[----:B------:R0:W-:Y:S05]  /*5190*/  @P2 STG.E desc[UR36][R8.64+0x44], R35 ;  /* 0x0000442308002986 */ /* 0x0001ea000c101924 */
[----:B------:R-:W-:Y:S05]  /*51a0*/  @!P1 BRA `(.L_x_69) ;  /* 0x0000000000049947 */ /* 0x000fea0003800000 */
[----:B------:R0:W5:Y:S02]  /*51b0*/  LDG.E.LTC128B R98, desc[UR36][R2.64+0x60] ;  /* 0x0000602402627981 */ /* 0x000164000c1e1920 */
.L_x_69:
[----:B------:R-:W-:Y:S05]  /*51c0*/  BSYNC B1 ;  /* 0x0000000000017941 */ /* 0x000fea0003800000 */
.L_x_68:
        /* <DEDUP_REMOVED lines=8> */
.L_x_71:
[----:B------:R-:W-:Y:S05]  /*5250*/  BSYNC B1 ;  /* 0x0000000000017941 */ /* 0x000fea0003800000 */
.L_x_70:
[----:B-----5:R-:W-:Y:S01]  /*5260*/  FMUL R10, R98, R89 ;  /* 0x00000059620a7220 */ /* 0x020fe20000400000 */
[----:B------:R-:W-:Y:S01]  /*5270*/  ISETP.GT.AND P0, PT, R0, 0x8, P0 ;  /* 0x000000080000780c */ /* 0x000fe20000704270 */
[----:B------:R-:W-:Y:S02]  /*5280*/  BSSY B1, `(.L_x_72) ;  /* 0x0000005000017945 */ /* 0x000fe40003800000 */
[----:B------:R-:W-:-:S05]  /*5290*/  FFMA R37, R37, R88, R10 ;  /* 0x0000005825257223 */ /* 0x000fca000000000a */
[----:B------:R0:W-:Y:S05]  /*52a0*/  @P1 STG.E desc[UR36][R6.64+0x64], R37 ;  /* 0x0000642506001986 */ /* 0x0001ea000c101924 */
[----:B------:R-:W-:Y:S05]  /*52b0*/  @!P0 BRA `(.L_x_73) ;  /* 0x0000000000048947 */ /* 0x000fea0003800000 */
[----:B------:R0:W5:Y:S02]  /*52c0*/  LDG.E.LTC128B R98, desc[UR36][R4.64+0x60] ;  /* 0x0000602404627981 */ /* 0x000164000c1e1920 */
.L_x_73:
[----:B------:R-:W-:Y:S05]  /*52d0*/  BSYNC B1 ;  /* 0x0000000000017941 */ /* 0x000fea0003800000 */
.L_x_72:
        /* <DEDUP_REMOVED lines=8> */
.L_x_75:
[----:B------:R-:W-:Y:S05]  /*5360*/  BSYNC B1 ;  /* 0x0000000000017941 */ /* 0x000fea0003800000 */
.L_x_74:
[----:B-----5:R-:W-:Y:S01]  /*5370*/  FMUL R10, R98, R89 ;  /* 0x00000059620a7220 */ /* 0x020fe20000400000 */
[----:B------:R-:W-:Y:S01]  /*5380*/  ISETP.GT.AND P0, PT, R0, RZ, P1 ;  /* 0x000000ff0000720c */ /* 0x000fe20000f04270 */
[----:B------:R-:W-:Y:S02]  /*5390*/  BSSY B1, `(.L_x_76) ;  /* 0x0000005000017945 */ /* 0x000fe40003800000 */
[----:B------:R-:W-:-:S05]  /*53a0*/  FFMA R39, R39, R88, R10 ;  /* 0x0000005827277223 */ /* 0x000fca000000000a */
[----:B------:R0:W-:Y:S05]  /*53b0*/  @P2 STG.E desc[UR36][R8.64+0x64], R39 ;  /* 0x0000642708002986 */ /* 0x0001ea000c101924 */
[----:B------:R-:W-:Y:S05]  /*53c0*/  @!P0 BRA `(.L_x_77) ;  /* 0x0000000000048947 */ /* 0x000fea0003800000 */
[----:B------:R0:W5:Y:S02]  /*53d0*/  LDG.E.LTC128B R98, desc[UR36][R2.64+0x80] ;  /* 0x0000802402627981 */ /* 0x000164000c1e1920 */
.L_x_77:
[----:B------:R-:W-:Y:S05]  /*53e0*/  BSYNC B1 ;  /* 0x0000000000017941 */ /* 0x000fea0003800000 */
.L_x_76:
        /* <DEDUP_REMOVED lines=8> */
.L_x_79:
[----:B------:R-:W-:Y:S05]  /*5470*/  BSYNC B1 ;  /* 0x0000000000017941 */ /* 0x000fea0003800000 */
.L_x_78:
[----:B-----5:R-:W-:Y:S01]  /*5480*/  FMUL R10, R98, R89 ;  /* 0x00000059620a7220 */ /* 0x020fe20000400000 */
[----:B------:R-:W-:Y:S01]  /*5490*/  ISETP.GT.AND P1, PT, R0, 0x8, P1 ;  /* 0x000000080000780c */ /* 0x000fe20000f24270 */
[----:B------:R-:W-:Y:S02]  /*54a0*/  BSSY B1, `(.L_x_80) ;  /* 0x0000005000017945 */ /* 0x000fe40003800000 */
[----:B------:R-:W-:-:S05]  /*54b0*/  FFMA R41, R41, R88, R10 ;  /* 0x0000005829297223 */ /* 0x000fca000000000a */
[----:B------:R0:W-:Y:S05]  /*54c0*/  @P0 STG.E desc[UR36][R6.64+0x84], R41 ;  /* 0x0000842906000986 */ /* 0x0001ea000c101924 */
[----:B------:R-:W-:Y:S05]  /*54d0*/  @!P1 BRA `(.L_x_81) ;  /* 0x0000000000049947 */ /* 0x000fea0003800000 */
[----:B------:R0:W5:Y:S02]  /*54e0*/  LDG.E.LTC128B R98, desc[UR36][R4.64+0x80] ;  /* 0x0000802404627981 */ /* 0x000164000c1e1920 */
.L_x_81:
[----:B------:R-:W-:Y:S05]  /*54f0*/  BSYNC B1 ;  /* 0x0000000000017941 */ /* 0x000fea0003800000 */
.L_x_80:
        /* <DEDUP_REMOVED lines=8> */
.L_x_83:
[----:B------:R-:W-:Y:S05]  /*5580*/  BSYNC B1 ;  /* 0x0000000000017941 */ /* 0x000fea0003800000 */
.L_x_82:
[----:B-----5:R-:W-:Y:S01]  /*5590*/  FMUL R10, R98, R89 ;  /* 0x00000059620a7220 */ /* 0x020fe20000400000 */
[----:B------:R-:W-:Y:S01]  /*55a0*/  ISETP.GT.AND P1, PT, R0, RZ, P0 ;  /* 0x000000ff0000720c */ /* 0x000fe20000724270 */
[----:B------:R-:W-:Y:S02]  /*55b0*/  BSSY B1, `(.L_x_84) ;  /* 0x0000005000017945 */ /* 0x000fe40003800000 */
[----:B------:R-:W-:-:S05]  /*55c0*/  FFMA R43, R43, R88, R10 ;  /* 0x000000582b2b7223 */ /* 0x000fca000000000a */
[----:B------:R0:W-:Y:S05]  /*55d0*/  @P2 STG.E desc[UR36][R8.64+0x84], R43 ;  /* 0x0000842b08002986 */ /* 0x0001ea000c101924 */
[----:B------:R-:W-:Y:S05]  /*55e0*/  @!P1 BRA `(.L_x_85) ;  /* 0x0000000000049947 */ /* 0x000fea0003800000 */
[----:B------:R0:W5:Y:S02]  /*55f0*/  LDG.E.LTC128B R98, desc[UR36][R2.64+0xa0] ;  /* 0x0000a02402627981 */ /* 0x000164000c1e1920 */
.L_x_85:
[----:B------:R-:W-:Y:S05]  /*5600*/  BSYNC B1 ;  /* 0x0000000000017941 */ /* 0x000fea0003800000 */
.L_x_84:
        /* <DEDUP_REMOVED lines=8> */
.L_x_87:
[----:B------:R-:W-:Y:S05]  /*5690*/  BSYNC B1 ;  /* 0x0000000000017941 */ /* 0x000fea0003800000 */
.L_x_86:
[----:B-----5:R-:W-:Y:S01]  /*56a0*/  FMUL R10, R98, R89 ;  /* 0x00000059620a7220 */ /* 0x020fe20000400000 */
[----:B------:R-:W-:Y:S01]  /*56b0*/  ISETP.GT.AND P0, PT, R0, 0x8, P0 ;  /* 0x000000080000780c */ /* 0x000fe20000704270 */
[----:B------:R-:W-:Y:S02]  /*56c0*/  BSSY B1, `(.L_x_88) ;  /* 0x0000005000017945 */ /* 0x000fe40003800000 */
[----:B------:R-:W-:-:S05]  /*56d0*/  FFMA R45, R45, R88, R10 ;  /* 0x000000582d2d7223 */ /* 0x000fca000000000a */
[----:B------:R0:W-:Y:S05]  /*56e0*/  @P1 STG.E desc[UR36][R6.64+0xa4], R45 ;  /* 0x0000a42d06001986 */ /* 0x0001ea000c101924 */
[----:B------:R-:W-:Y:S05]  /*56f0*/  @!P0 BRA `(.L_x_89) ;  /* 0x0000000000048947 */ /* 0x000fea0003800000 */
[----:B------:R0:W5:Y:S02]  /*5700*/  LDG.E.LTC128B R98, desc[UR36][R4.64+0xa0] ;  /* 0x0000a02404627981 */ /* 0x000164000c1e1920 */
.L_x_89:
[----:B------:R-:W-:Y:S05]  /*5710*/  BSYNC B1 ;  /* 0x0000000000017941 */ /* 0x000fea0003800000 */
.L_x_88:
        /* <DEDUP_REMOVED lines=8> */
.L_x_91:
[----:B------:R-:W-:Y:S05]  /*57a0*/  BSYNC B1 ;  /* 0x0000000000017941 */ /* 0x000fea0003800000 */
.L_x_90:
[----:B-----5:R-:W-:Y:S01]  /*57b0*/  FMUL R10, R98, R89 ;  /* 0x00000059620a7220 */ /* 0x020fe20000400000 */
[----:B------:R-:W-:Y:S01]  /*57c0*/  ISETP.GT.AND P0, PT, R0, RZ, P1 ;  /* 0x000000ff0000720c */ /* 0x000fe20000f04270 */
[----:B------:R-:W-:Y:S02]  /*57d0*/  BSSY B1, `(.L_x_92) ;  /* 0x0000005000017945 */ /* 0x000fe40003800000 */
[----:B------:R-:W-:-:S05]  /*57e0*/  FFMA R47, R47, R88, R10 ;  /* 0x000000582f2f7223 */ /* 0x000fca000000000a */
[----:B------:R0:W-:Y:S05]  /*57f0*/  @P2 STG.E desc[UR36][R8.64+0xa4], R47 ;  /* 0x0000a42f08002986 */ /* 0x0001ea000c101924 */
[----:B------:R-:W-:Y:S05]  /*5800*/  @!P0 BRA `(.L_x_93) ;  /* 0x0000000000048947 */ /* 0x000fea0003800000 */
[----:B------:R0:W5:Y:S02]  /*5810*/  LDG.E.LTC128B R98, desc[UR36][R2.64+0xc0] ;  /* 0x0000c02402627981 */ /* 0x000164000c1e1920 */
.L_x_93:
[----:B------:R-:W-:Y:S05]  /*5820*/  BSYNC B1 ;  /* 0x0000000000017941 */ /* 0x000fea0003800000 */
.L_x_92:
        /* <DEDUP_REMOVED lines=8> */
.L_x_95:
[----:B------:R-:W-:Y:S05]  /*58b0*/  BSYNC B1 ;  /* 0x0000000000017941 */ /* 0x000fea0003800000 */
.L_x_94:
[----:B-----5:R-:W-:Y:S01]  /*58c0*/  FMUL R10, R98, R89 ;  /* 0x00000059620a7220 */ /* 0x020fe20000400000 */
[----:B------:R-:W-:Y:S01]  /*58d0*/  ISETP.GT.AND P1, PT, R0, 0x8, P1 ;  /* 0x000000080000780c */ /* 0x000fe20000f24270 */
[----:B------:R-:W-:Y:S02]  /*58e0*/  BSSY B1, `(.L_x_96) ;  /* 0x0000005000017945 */ /* 0x000fe40003800000 */
[----:B------:R-:W-:-:S05]  /*58f0*/  FFMA R49, R49, R88, R10 ;  /* 0x0000005831317223 */ /* 0x000fca000000000a */
[----:B------:R0:W-:Y:S05]  /*5900*/  @P0 STG.E desc[UR36][R6.64+0xc4], R49 ;  /* 0x0000c43106000986 */ /* 0x0001ea000c101924 */
[----:B------:R-:W-:Y:S05]  /*5910*/  @!P1 BRA `(.L_x_97) ;  /* 0x0000000000049947 */ /* 0x000fea0003800000 */
[----:B------:R0:W5:Y:S02]  /*5920*/  LDG.E.LTC128B R98, desc[UR36][R4.64+0xc0] ;  /* 0x0000c02404627981 */ /* 0x000164000c1e1920 */
.L_x_97:
[----:B------:R-:W-:Y:S05]  /*5930*/  BSYNC B1 ;  /* 0x0000000000017941 */ /* 0x000fea0003800000 */
.L_x_96:
        /* <DEDUP_REMOVED lines=8> */
.L_x_99:
[----:B------:R-:W-:Y:S05]  /*59c0*/  BSYNC B1 ;  /* 0x0000000000017941 */ /* 0x000fea0003800000 */
.L_x_98:
[----:B-----5:R-:W-:Y:S01]  /*59d0*/  FMUL R10, R98, R89 ;  /* 0x00000059620a7220 */ /* 0x020fe20000400000 */
[----:B------:R-:W-:Y:S01]  /*59e0*/  ISETP.GT.AND P1, PT, R0, RZ, P0 ;  /* 0x000000ff0000720c */ /* 0x000fe20000724270 */
[----:B------:R-:W-:Y:S02]  /*59f0*/  BSSY B1, `(.L_x_100) ;  /* 0x0000005000017945 */ /* 0x000fe40003800000 */
[----:B------:R-:W-:-:S05]  /*5a00*/  FFMA R51, R51, R88, R10 ;  /* 0x0000005833337223 */ /* 0x000fca000000000a */
[----:B------:R0:W-:Y:S05]  /*5a10*/  @P2 STG.E desc[UR36][R8.64+0xc4], R51 ;  /* 0x0000c43308002986 */ /* 0x0001ea000c101924 */
[----:B------:R-:W-:Y:S05]  /*5a20*/  @!P1 BRA `(.L_x_101) ;  /* 0x0000000000049947 */ /* 0x000fea0003800000 */
[----:B------:R0:W5:Y:S02]  /*5a30*/  LDG.E.LTC128B R98, desc[UR36][R2.64+0xe0] ;  /* 0x0000e02402627981 */ /* 0x000164000c1e1920 */
.L_x_101:
[----:B------:R-:W-:Y:S05]  /*5a40*/  BSYNC B1 ;  /* 0x0000000000017941 */ /* 0x000fea0003800000 */
.L_x_100:
        /* <DEDUP_REMOVED lines=8> */
.L_x_103:
[----:B------:R-:W-:Y:S05]  /*5ad0*/  BSYNC B1 ;  /* 0x0000000000017941 */ /* 0x000fea0003800000 */
.L_x_102:
[----:B-----5:R-:W-:Y:S01]  /*5ae0*/  FMUL R10, R98, R89 ;  /* 0x00000059620a7220 */ /* 0x020fe20000400000 */
[----:B------:R-:W-:Y:S01]  /*5af0*/  ISETP.GT.AND P0, PT, R0, 0x8, P0 ;  /* 0x000000080000780c */ /* 0x000fe20000704270 */
[----:B------:R-:W-:Y:S02]  /*5b00*/  BSSY B1, `(.L_x_104) ;  /* 0x0000005000017945 */ /* 0x000fe40003800000 */
[----:B------:R-:W-:-:S05]  /*5b10*/  FFMA R53, R53, R88, R10 ;  /* 0x0000005835357223 */ /* 0x000fca000000000a */
[----:B------:R0:W-:Y:S05]  /*5b20*/  @P1 STG.E desc[UR36][R6.64+0xe4], R53 ;  /* 0x0000e43506001986 */ /* 0x0001ea000c101924 */
[----:B------:R-:W-:Y:S05]  /*5b30*/  @!P0 BRA `(.L_x_105) ;  /* 0x0000000000048947 */ /* 0x000fea0003800000 */
[----:B------:R0:W5:Y:S02]  /*5b40*/  LDG.E.LTC128B R98, desc[UR36][R4.64+0xe0] ;  /* 0x0000e02404627981 */ /* 0x000164000c1e1920 */
.L_x_105:
[----:B------:R-:W-:Y:S05]  /*5b50*/  BSYNC B1 ;  /* 0x0000000000017941 */ /* 0x000fea0003800000 */
.L_x_104:
        /* <DEDUP_REMOVED lines=8> */
.L_x_107:
[----:B------:R-:W-:Y:S05]  /*5be0*/  BSYNC B1 ;  /* 0x0000000000017941 */ /* 0x000fea0003800000 */
.L_x_106:
[----:B-----5:R-:W-:Y:S01]  /*5bf0*/  FMUL R10, R98, R89 ;  /* 0x00000059620a7220 */ /* 0x020fe20000400000 */
[----:B------:R-:W-:Y:S01]  /*5c00*/  ISETP.GT.AND P0, PT, R0, RZ, P1 ;  /* 0x000000ff0000720c */ /* 0x000fe20000f04270 */
[----:B------:R-:W-:Y:S02]  /*5c10*/  BSSY B1, `(.L_x_108) ;  /* 0x0000005000017945 */ /* 0x000fe40003800000 */
[----:B------:R-:W-:-:S05]  /*5c20*/  FFMA R55, R55, R88, R10 ;  /* 0x0000005837377223 */ /* 0x000fca000000000a */
[----:B------:R0:W-:Y:S05]  /*5c30*/  @P2 STG.E desc[UR36][R8.64+0xe4], R55 ;  /* 0x0000e43708002986 */ /* 0x0001ea000c101924 */
[----:B------:R-:W-:Y:S05]  /*5c40*/  @!P0 BRA `(.L_x_109) ;  /* 0x0000000000048947 */ /* 0x000fea0003800000 */
[----:B------:R0:W5:Y:S02]  /*5c50*/  LDG.E.LTC128B R98, desc[UR36][R2.64+0x100] ;  /* 0x0001002402627981 */ /* 0x000164000c1e1920 */
.L_x_109:
[----:B------:R-:W-:Y:S05]  /*5c60*/  BSYNC B1 ;  /* 0x0000000000017941 */ /* 0x000fea0003800000 */
.L_x_108:
        /* <DEDUP_REMOVED lines=8> */
.L_x_111:
[----:B------:R-:W-:Y:S05]  /*5cf0*/  BSYNC B1 ;  /* 0x0000000000017941 */ /* 0x000fea0003800000 */
.L_x_110:
[----:B-----5:R-:W-:Y:S01]  /*5d00*/  FMUL R10, R98, R89 ;  /* 0x00000059620a7220 */ /* 0x020fe20000400000 */
[----:B------:R-:W-:Y:S01]  /*5d10*/  ISETP.GT.AND P1, PT, R0, 0x8, P1 ;  /* 0x000000080000780c */ /* 0x000fe20000f24270 */
[----:B------:R-:W-:Y:S02]  /*5d20*/  BSSY B1, `(.L_x_112) ;  /* 0x0000005000017945 */ /* 0x000fe40003800000 */
[----:B------:R-:W-:-:S05]  /*5d30*/  FFMA R57, R57, R88, R10 ;  /* 0x0000005839397223 */ /* 0x000fca000000000a */
[----:B------:R0:W-:Y:S05]  /*5d40*/  @P0 STG.E desc[UR36][R6.64+0x104], R57 ;  /* 0x0001043906000986 */ /* 0x0001ea000c101924 */
[----:B------:R-:W-:Y:S05]  /*5d50*/  @!P1 BRA `(.L_x_113) ;  /* 0x0000000000049947 */ /* 0x000fea0003800000 */
[----:B------:R0:W5:Y:S02]  /*5d60*/  LDG.E.LTC128B R98, desc[UR36][R4.64+0x100] ;  /* 0x0001002404627981 */ /* 0x000164000c1e1920 */
.L_x_113:
[----:B------:R-:W-:Y:S05]  /*5d70*/  BSYNC B1 ;  /* 0x0000000000017941 */ /* 0x000fea0003800000 */
.L_x_112:
        /* <DEDUP_REMOVED lines=8> */
.L_x_115:
[----:B------:R-:W-:Y:S05]  /*5e00*/  BSYNC B1 ;  /* 0x0000000000017941 */ /* 0x000fea0003800000 */
.L_x_114:
[----:B-----5:R-:W-:Y:S01]  /*5e10*/  FMUL R10, R98, R89 ;  /* 0x00000059620a7220 */ /* 0x020fe20000400000 */
[----:B------:R-:W-:Y:S01]  /*5e20*/  ISETP.GT.AND P1, PT, R0, RZ, P0 ;  /* 0x000000ff0000720c */ /* 0x000fe20000724270 */
[----:B------:R-:W-:Y:S02]  /*5e30*/  BSSY B1, `(.L_x_116) ;  /* 0x0000005000017945 */ /* 0x000fe40003800000 */
[----:B------:R-:W-:-:S05]  /*5e40*/  FFMA R59, R59, R88, R10 ;  /* 0x000000583b3b7223 */ /* 0x000fca000000000a */
[----:B------:R0:W-:Y:S05]  /*5e50*/  @P2 STG.E desc[UR36][R8.64+0x104], R59 ;  /* 0x0001043b08002986 */ /* 0x0001ea000c101924 */
[----:B------:R-:W-:Y:S05]  /*5e60*/  @!P1 BRA `(.L_x_117) ;  /* 0x0000000000049947 */ /* 0x000fea0003800000 */
[----:B------:R0:W5:Y:S02]  /*5e70*/  LDG.E.LTC128B R98, desc[UR36][R2.64+0x120] ;  /* 0x0001202402627981 */ /* 0x000164000c1e1920 */
.L_x_117:
[----:B------:R-:W-:Y:S05]  /*5e80*/  BSYNC B1 ;  /* 0x0000000000017941 */ /* 0x000fea0003800000 */
.L_x_116:
        /* <DEDUP_REMOVED lines=8> */
.L_x_119:
[----:B------:R-:W-:Y:S05]  /*5f10*/  BSYNC B1 ;  /* 0x0000000000017941 */ /* 0x000fea0003800000 */
.L_x_118:
[----:B-----5:R-:W-:Y:S01]  /*5f20*/  FMUL R10, R98, R89 ;  /* 0x00000059620a7220 */ /* 0x020fe20000400000 */
[----:B------:R-:W-:Y:S01]  /*5f30*/  ISETP.GT.AND P0, PT, R0, 0x8, P0 ;  /* 0x000000080000780c */ /* 0x000fe20000704270 */
[----:B------:R-:W-:Y:S02]  /*5f40*/  BSSY B1, `(.L_x_120) ;  /* 0x0000005000017945 */ /* 0x000fe40003800000 */
[----:B------:R-:W-:-:S05]  /*5f50*/  FFMA R61, R61, R88, R10 ;  /* 0x000000583d3d7223 */ /* 0x000fca000000000a */
[----:B------:R0:W-:Y:S05]  /*5f60*/  @P1 STG.E desc[UR36][R6.64+0x124], R61 ;  /* 0x0001243d06001986 */ /* 0x0001ea000c101924 */
[----:B------:R-:W-:Y:S05]  /*5f70*/  @!P0 BRA `(.L_x_121) ;  /* 0x0000000000048947 */ /* 0x000fea0003800000 */
[----:B------:R0:W5:Y:S02]  /*5f80*/  LDG.E.LTC128B R98, desc[UR36][R4.64+0x120] ;  /* 0x0001202404627981 */ /* 0x000164000c1e1920 */
.L_x_121:
[----:B------:R-:W-:Y:S05]  /*5f90*/  BSYNC B1 ;  /* 0x0000000000017941 */ /* 0x000fea0003800000 */
.L_x_120:
        /* <DEDUP_REMOVED lines=8> */
.L_x_123:
[----:B------:R-:W-:Y:S05]  /*6020*/  BSYNC B1 ;  /* 0x0000000000017941 */ /* 0x000fea0003800000 */
.L_x_122:
[----:B-----5:R-:W-:Y:S01]  /*6030*/  FMUL R10, R98, R89 ;  /* 0x00000059620a7220 */ /* 0x020fe20000400000 */
[----:B------:R-:W-:Y:S01]  /*6040*/  ISETP.GT.AND P0, PT, R0, RZ, P1 ;  /* 0x000000ff0000720c */ /* 0x000fe20000f04270 */
[----:B------:R-:W-:Y:S02]  /*6050*/  BSSY B1, `(.L_x_124) ;  /* 0x0000005000017945 */ /* 0x000fe40003800000 */
[----:B------:R-:W-:-:S05]  /*6060*/  FFMA R63, R63, R88, R10 ;  /* 0x000000583f3f7223 */ /* 0x000fca000000000a */
[----:B------:R0:W-:Y:S05]  /*6070*/  @P2 STG.E desc[UR36][R8.64+0x124], R63 ;  /* 0x0001243f08002986 */ /* 0x0001ea000c101924 */
[----:B------:R-:W-:Y:S05]  /*6080*/  @!P0 BRA `(.L_x_125) ;  /* 0x0000000000048947 */ /* 0x000fea0003800000 */
[----:B------:R0:W5:Y:S02]  /*6090*/  LDG.E.LTC128B R98, desc[UR36][R2.64+0x140] ;  /* 0x0001402402627981 */ /* 0x000164000c1e1920 */
.L_x_125:
[----:B------:R-:W-:Y:S05]  /*60a0*/  BSYNC B1 ;  /* 0x0000000000017941 */ /* 0x000fea0003800000 */
.L_x_124:
        /* <DEDUP_REMOVED lines=8> */
.L_x_127:
[----:B------:R-:W-:Y:S05]  /*6130*/  BSYNC B1 ;  /* 0x0000000000017941 */ /* 0x000fea0003800000 */
.L_x_126:
[----:B-----5:R-:W-:Y:S01]  /*6140*/  FMUL R10, R98, R89 ;  /* 0x00000059620a7220 */ /* 0x020fe20000400000 */
[----:B------:R-:W-:Y:S01]  /*6150*/  ISETP.GT.AND P1, PT, R0, 0x8, P1 ;  /* 0x000000080000780c */ /* 0x000fe20000f24270 */
[----:B------:R-:W-:Y:S02]  /*6160*/  BSSY B1, `(.L_x_128) ;  /* 0x0000005000017945 */ /* 0x000fe40003800000 */
[----:B------:R-:W-:-:S05]  /*6170*/  FFMA R65, R65, R88, R10 ;  /* 0x0000005841417223 */ /* 0x000fca000000000a */
[----:B------:R0:W-:Y:S05]  /*6180*/  @P0 STG.E desc[UR36][R6.64+0x144], R65 ;  /* 0x0001444106000986 */ /* 0x0001ea000c101924 */
[----:B------:R-:W-:Y:S05]  /*6190*/  @!P1 BRA `(.L_x_129) ;  /* 0x0000000000049947 */ /* 0x000fea0003800000 */
[----:B------:R0:W5:Y:S02]  /*61a0*/  LDG.E.LTC128B R98, desc[UR36][R4.64+0x140] ;  /* 0x0001402404627981 */ /* 0x000164000c1e1920 */
.L_x_129:
[----:B------:R-:W-:Y:S05]  /*61b0*/  BSYNC B1 ;  /* 0x0000000000017941 */ /* 0x000fea0003800000 */
.L_x_128:
        /* <DEDUP_REMOVED lines=8> */
.L_x_131:
[----:B------:R-:W-:Y:S05]  /*6240*/  BSYNC B1 ;  /* 0x0000000000017941 */ /* 0x000fea0003800000 */
.L_x_130:
[----:B-----5:R-:W-:Y:S01]  /*6250*/  FMUL R10, R98, R89 ;  /* 0x00000059620a7220 */ /* 0x020fe20000400000 */
[----:B------:R-:W-:Y:S01]  /*6260*/  ISETP.GT.AND P1, PT, R0, RZ, P0 ;  /* 0x000000ff0000720c */ /* 0x000fe20000724270 */
[----:B------:R-:W-:Y:S02]  /*6270*/  BSSY B1, `(.L_x_132) ;  /* 0x0000005000017945 */ /* 0x000fe40003800000 */
[----:B------:R-:W-:-:S05]  /*6280*/  FFMA R67, R67, R88, R10 ;  /* 0x0000005843437223 */ /* 0x000fca000000000a */
[----:B------:R0:W-:Y:S05]  /*6290*/  @P2 STG.E desc[UR36][R8.64+0x144], R67 ;  /* 0x0001444308002986 */ /* 0x0001ea000c101924 */
[----:B------:R-:W-:Y:S05]  /*62a0*/  @!P1 BRA `(.L_x_133) ;  /* 0x0000000000049947 */ /* 0x000fea0003800000 */
[----:B------:R0:W5:Y:S02]  /*62b0*/  LDG.E.LTC128B R98, desc[UR36][R2.64+0x160] ;  /* 0x0001602402627981 */ /* 0x000164000c1e1920 */
.L_x_133:
[----:B------:R-:W-:Y:S05]  /*62c0*/  BSYNC B1 ;  /* 0x0000000000017941 */ /* 0x000fea0003800000 */
.L_x_132:
        /* <DEDUP_REMOVED lines=8> */
.L_x_135:
[----:B------:R-:W-:Y:S05]  /*6350*/  BSYNC B1 ;  /* 0x0000000000017941 */ /* 0x000fea0003800000 */
.L_x_134:
[----:B-----5:R-:W-:Y:S01]  /*6360*/  FMUL R10, R98, R89 ;  /* 0x00000059620a7220 */ /* 0x020fe20000400000 */
[----:B------:R-:W-:Y:S01]  /*6370*/  ISETP.GT.AND P0, PT, R0, 0x8, P0 ;  /* 0x000000080000780c */ /* 0x000fe20000704270 */
[----:B------:R-:W-:Y:S02]  /*6380*/  BSSY B1, `(.L_x_136) ;  /* 0x0000005000017945 */ /* 0x000fe40003800000 */
[----:B------:R-:W-:-:S05]  /*6390*/  FFMA R69, R69, R88, R10 ;  /* 0x0000005845457223 */ /* 0x000fca000000000a */
[----:B------:R0:W-:Y:S05]  /*63a0*/  @P1 STG.E desc[UR36][R6.64+0x164], R69 ;  /* 0x0001644506001986 */ /* 0x0001ea000c101924 */
[----:B------:R-:W-:Y:S05]  /*63b0*/  @!P0 BRA `(.L_x_137) ;  /* 0x0000000000048947 */ /* 0x000fea0003800000 */
[----:B------:R0:W5:Y:S02]  /*63c0*/  LDG.E.LTC128B R98, desc[UR36][R4.64+0x160] ;  /* 0x0001602404627981 */ /* 0x000164000c1e1920 */
.L_x_137:
[----:B------:R-:W-:Y:S05]  /*63d0*/  BSYNC B1 ;  /* 0x0000000000017941 */ /* 0x000fea0003800000 */
.L_x_136:
        /* <DEDUP_REMOVED lines=8> */
.L_x_139:
[----:B------:R-:W-:Y:S05]  /*6460*/  BSYNC B1 ;  /* 0x0000000000017941 */ /* 0x000fea0003800000 */
.L_x_138:
[----:B-----5:R-:W-:Y:S01]  /*6470*/  FMUL R10, R98, R89 ;  /* 0x00000059620a7220 */ /* 0x020fe20000400000 */
[----:B------:R-:W-:Y:S01]  /*6480*/  ISETP.GT.AND P0, PT, R0, RZ, P1 ;  /* 0x000000ff0000720c */ /* 0x000fe20000f04270 */
[----:B------:R-:W-:Y:S02]  /*6490*/  BSSY B1, `(.L_x_140) ;  /* 0x0000005000017945 */ /* 0x000fe40003800000 */
[----:B------:R-:W-:-:S05]  /*64a0*/  FFMA R71, R71, R88, R10 ;  /* 0x0000005847477223 */ /* 0x000fca000000000a */
[----:B------:R0:W-:Y:S05]  /*64b0*/  @P2 STG.E desc[UR36][R8.64+0x164], R71 ;  /* 0x0001644708002986 */ /* 0x0001ea000c101924 */
[----:B------:R-:W-:Y:S05]  /*64c0*/  @!P0 BRA `(.L_x_141) ;  /* 0x0000000000048947 */ /* 0x000fea0003800000 */
[----:B------:R0:W5:Y:S02]  /*64d0*/  LDG.E.LTC128B R98, desc[UR36][R2.64+0x180] ;  /* 0x0001802402627981 */ /* 0x000164000c1e1920 */
.L_x_141:
[----:B------:R-:W-:Y:S05]  /*64e0*/  BSYNC B1 ;  /* 0x0000000000017941 */ /* 0x000fea0003800000 */
.L_x_140:
        /* <DEDUP_REMOVED lines=8> */
.L_x_143:
[----:B------:R-:W-:Y:S05]  /*6570*/  BSYNC B1 ;  /* 0x0000000000017941 */ /* 0x000fea0003800000 */
.L_x_142:
[----:B-----5:R-:W-:Y:S01]  /*6580*/  FMUL R10, R98, R89 ;  /* 0x00000059620a7220 */ /* 0x020fe20000400000 */
[----:B------:R-:W-:Y:S01]  /*6590*/  ISETP.GT.AND P1, PT, R0, 0x8, P1 ;  /* 0x000000080000780c */ /* 0x000fe20000f24270 */
[----:B------:R-:W-:Y:S02]  /*65a0*/  BSSY B1, `(.L_x_144) ;  /* 0x0000005000017945 */ /* 0x000fe40003800000 */
[----:B------:R-:W-:-:S05]  /*65b0*/  FFMA R73, R73, R88, R10 ;  /* 0x0000005849497223 */ /* 0x000fca000000000a */
[----:B------:R0:W-:Y:S05]  /*65c0*/  @P0 STG.E desc[UR36][R6.64+0x184], R73 ;  /* 0x0001844906000986 */ /* 0x0001ea000c101924 */
[----:B------:R-:W-:Y:S05]  /*65d0*/  @!P1 BRA `(.L_x_145) ;  /* 0x0000000000049947 */ /* 0x000fea0003800000 */
[----:B------:R0:W5:Y:S02]  /*65e0*/  LDG.E.LTC128B R98, desc[UR36][R4.64+0x180] ;  /* 0x0001802404627981 */ /* 0x000164000c1e1920 */
.L_x_145:
[----:B------:R-:W-:Y:S05]  /*65f0*/  BSYNC B1 ;  /* 0x0000000000017941 */ /* 0x000fea0003800000 */
.L_x_144:
        /* <DEDUP_REMOVED lines=8> */
.L_x_147:
[----:B------:R-:W-:Y:S05]  /*6680*/  BSYNC B1 ;  /* 0x0000000000017941 */ /* 0x000fea0003800000 */
.L_x_146:
[----:B-----5:R-:W-:Y:S01]  /*6690*/  FMUL R10, R98, R89 ;  /* 0x00000059620a7220 */ /* 0x020fe20000400000 */
[----:B------:R-:W-:Y:S01]  /*66a0*/  ISETP.GT.AND P1, PT, R0, RZ, P0 ;  /* 0x000000ff0000720c */ /* 0x000fe20000724270 */
[----:B------:R-:W-:Y:S02]  /*66b0*/  BSSY B1, `(.L_x_148) ;  /* 0x0000005000017945 */ /* 0x000fe40003800000 */
[----:B------:R-:W-:-:S05]  /*66c0*/  FFMA R75, R75, R88, R10 ;  /* 0x000000584b4b7223 */ /* 0x000fca000000000a */
[----:B------:R0:W-:Y:S05]  /*66d0*/  @P2 STG.E desc[UR36][R8.64+0x184], R75 ;  /* 0x0001844b08002986 */ /* 0x0001ea000c101924 */
[----:B------:R-:W-:Y:S05]  /*66e0*/  @!P1 BRA `(.L_x_149) ;  /* 0x0000000000049947 */ /* 0x000fea0003800000 */
[----:B------:R0:W5:Y:S02]  /*66f0*/  LDG.E.LTC128B R98, desc[UR36][R2.64+0x1a0] ;  /* 0x0001a02402627981 */ /* 0x000164000c1e1920 */
.L_x_149:
[----:B------:R-:W-:Y:S05]  /*6700*/  BSYNC B1 ;  /* 0x0000000000017941 */ /* 0x000fea0003800000 */
.L_x_148:
        /* <DEDUP_REMOVED lines=8> */
.L_x_151:
[----:B------:R-:W-:Y:S05]  /*6790*/  BSYNC B1 ;  /* 0x0000000000017941 */ /* 0x000fea0003800000 */
.L_x_150:
[----:B-----5:R-:W-:Y:S01]  /*67a0*/  FMUL R10, R98, R89 ;  /* 0x00000059620a7220 */ /* 0x020fe20000400000 */
[----:B------:R-:W-:Y:S01]  /*67b0*/  ISETP.GT.AND P0, PT, R0, 0x8, P0 ;  /* 0x000000080000780c */ /* 0x000fe20000704270 */
[----:B------:R-:W-:Y:S02]  /*67c0*/  BSSY B1, `(.L_x_152) ;  /* 0x0000005000017945 */ /* 0x000fe40003800000 */
[----:B------:R-:W-:-:S05]  /*67d0*/  FFMA R77, R77, R88, R10 ;  /* 0x000000584d4d7223 */ /* 0x000fca000000000a */
[----:B------:R0:W-:Y:S05]  /*67e0*/  @P1 STG.E desc[UR36][R6.64+0x1a4], R77 ;  /* 0x0001a44d06001986 */ /* 0x0001ea000c101924 */
[----:B------:R-:W-:Y:S05]  /*67f0*/  @!P0 BRA `(.L_x_153) ;  /* 0x0000000000048947 */ /* 0x000fea0003800000 */
[----:B------:R0:W5:Y:S02]  /*6800*/  LDG.E.LTC128B R98, desc[UR36][R4.64+0x1a0] ;  /* 0x0001a02404627981 */ /* 0x000164000c1e1920 */
.L_x_153:
[----:B------:R-:W-:Y:S05]  /*6810*/  BSYNC B1 ;  /* 0x0000000000017941 */ /* 0x000fea0003800000 */
.L_x_152:
        /* <DEDUP_REMOVED lines=8> */
.L_x_155:
[----:B------:R-:W-:Y:S05]  /*68a0*/  BSYNC B1 ;  /* 0x0000000000017941 */ /* 0x000fea0003800000 */
.L_x_154:
[----:B-----5:R-:W-:Y:S01]  /*68b0*/  FMUL R10, R98, R89 ;  /* 0x00000059620a7220 */ /* 0x020fe20000400000 */
[----:B------:R-:W-:Y:S01]  /*68c0*/  ISETP.GT.AND P0, PT, R0, RZ, P1 ;  /* 0x000000ff0000720c */ /* 0x000fe20000f04270 */
[----:B------:R-:W-:Y:S02]  /*68d0*/  BSSY B1, `(.L_x_156) ;  /* 0x0000005000017945 */ /* 0x000fe40003800000 */
[----:B------:R-:W-:-:S05]  /*68e0*/  FFMA R79, R79, R88, R10 ;  /* 0x000000584f4f7223 */ /* 0x000fca000000000a */
[----:B------:R0:W-:Y:S05]  /*68f0*/  @P2 STG.E desc[UR36][R8.64+0x1a4], R79 ;  /* 0x0001a44f08002986 */ /* 0x0001ea000c101924 */
[----:B------:R-:W-:Y:S05]  /*6900*/  @!P0 BRA `(.L_x_157) ;  /* 0x0000000000048947 */ /* 0x000fea0003800000 */
[----:B------:R0:W5:Y:S02]  /*6910*/  LDG.E.LTC128B R98, desc[UR36][R2.64+0x1c0] ;  /* 0x0001c02402627981 */ /* 0x000164000c1e1920 */
.L_x_157:
[----:B------:R-:W-:Y:S05]  /*6920*/  BSYNC B1 ;  /* 0x0000000000017941 */ /* 0x000fea0003800000 */
.L_x_156:
        /* <DEDUP_REMOVED lines=8> */
.L_x_159:
[----:B------:R-:W-:Y:S05]  /*69b0*/  BSYNC B1 ;  /* 0x0000000000017941 */ /* 0x000fea0003800000 */
.L_x_158:
[----:B-----5:R-:W-:Y:S01]  /*69c0*/  FMUL R10, R98, R89 ;  /* 0x00000059620a7220 */ /* 0x020fe20000400000 */
[----:B------:R-:W-:Y:S01]  /*69d0*/  ISETP.GT.AND P1, PT, R0, 0x8, P1 ;  /* 0x000000080000780c */ /* 0x000fe20000f24270 */
[----:B------:R-:W-:Y:S02]  /*69e0*/  BSSY B1, `(.L_x_160) ;  /* 0x0000005000017945 */ /* 0x000fe40003800000 */
[----:B------:R-:W-:-:S05]  /*69f0*/  FFMA R81, R81, R88, R10 ;  /* 0x0000005851517223 */ /* 0x000fca000000000a */
[----:B------:R0:W-:Y:S05]  /*6a00*/  @P0 STG.E desc[UR36][R6.64+0x1c4], R81 ;  /* 0x0001c45106000986 */ /* 0x0001ea000c101924 */
[----:B------:R-:W-:Y:S05]  /*6a10*/  @!P1 BRA `(.L_x_161) ;  /* 0x0000000000049947 */ /* 0x000fea0003800000 */
[----:B------:R0:W5:Y:S02]  /*6a20*/  LDG.E.LTC128B R98, desc[UR36][R4.64+0x1c0] ;  /* 0x0001c02404627981 */ /* 0x000164000c1e1920 */
.L_x_161:
[----:B------:R-:W-:Y:S05]  /*6a30*/  BSYNC B1 ;  /* 0x0000000000017941 */ /* 0x000fea0003800000 */
.L_x_160:
        /* <DEDUP_REMOVED lines=8> */
.L_x_163:
[----:B------:R-:W-:Y:S05]  /*6ac0*/  BSYNC B1 ;  /* 0x0000000000017941 */ /* 0x000fea0003800000 */
.L_x_162:
[----:B-----5:R-:W-:Y:S01]  /*6ad0*/  FMUL R10, R98, R89 ;  /* 0x00000059620a7220 */ /* 0x020fe20000400000 */
[----:B------:R-:W-:Y:S01]  /*6ae0*/  ISETP.GT.AND P1, PT, R0, RZ, P0 ;  /* 0x000000ff0000720c */ /* 0x000fe20000724270 */
[----:B------:R-:W-:Y:S02]  /*6af0*/  BSSY B1, `(.L_x_164) ;  /* 0x0000005000017945 */ /* 0x000fe40003800000 */
[----:B------:R-:W-:-:S05]  /*6b00*/  FFMA R83, R83, R88, R10 ;  /* 0x0000005853537223 */ /* 0x000fca000000000a */
[----:B------:R0:W-:Y:S05]  /*6b10*/  @P2 STG.E desc[UR36][R8.64+0x1c4], R83 ;  /* 0x0001c45308002986 */ /* 0x0001ea000c101924 */
[----:B------:R-:W-:Y:S05]  /*6b20*/  @!P1 BRA `(.L_x_165) ;  /* 0x0000000000049947 */ /* 0x000fea0003800000 */
[----:B------:R0:W5:Y:S02]  /*6b30*/  LDG.E.LTC128B R98, desc[UR36][R2.64+0x1e0] ;  /* 0x0001e02402627981 */ /* 0x000164000c1e1920 */
.L_x_165:
[----:B------:R-:W-:Y:S05]  /*6b40*/  BSYNC B1 ;  /* 0x0000000000017941 */ /* 0x000fea0003800000 */
.L_x_164:
        /* <DEDUP_REMOVED lines=8> */
.L_x_167:
[----:B------:R-:W-:Y:S05]  /*6bd0*/  BSYNC B1 ;  /* 0x0000000000017941 */ /* 0x000fea0003800000 */
.L_x_166:
[----:B01---5:R-:W-:Y:S01]  /*6be0*/  FMUL R2, R98, R89 ;  /* 0x0000005962027220 */ /* 0x023fe20000400000 */
[----:B------:R-:W-:Y:S01]  /*6bf0*/  ISETP.GT.AND P0, PT, R0, 0x8, P0 ;  /* 0x000000080000780c */ /* 0x000fe20000704270 */
[----:B------:R-:W-:Y:S02]  /*6c00*/  BSSY B1, `(.L_x_168) ;  /* 0x0000005000017945 */ /* 0x000fe40003800000 */
[----:B------:R-:W-:-:S05]  /*6c10*/  FFMA R85, R85, R88, R2 ;  /* 0x0000005855557223 */ /* 0x000fca0000000002 */
[----:B------:R0:W-:Y:S05]  /*6c20*/  @P1 STG.E desc[UR36][R6.64+0x1e4], R85 ;  /* 0x0001e45506001986 */ /* 0x0001ea000c101924 */
[----:B------:R-:W-:Y:S05]  /*6c30*/  @!P0 BRA `(.L_x_169) ;  /* 0x0000000000048947 */ /* 0x000fea0003800000 */
[----:B------:R1:W5:Y:S02]  /*6c40*/  LDG.E.LTC128B R98, desc[UR36][R4.64+0x1e0] ;  /* 0x0001e02404627981 */ /* 0x000364000c1e1920 */
.L_x_169:
[----:B------:R-:W-:Y:S05]  /*6c50*/  BSYNC B1 ;  /* 0x0000000000017941 */ /* 0x000fea0003800000 */
.L_x_168:
[----:B-----5:R-:W-:Y:S01]  /*6c60*/  FMUL R3, R98, R89 ;  /* 0x0000005962037220 */ /* 0x020fe20000400000 */
[----:B------:R-:W-:Y:S01]  /*6c70*/  @P0 IMAD.MOV.U32 R2, RZ, RZ, R8 ;  /* 0x000000ffff020224 */ /* 0x000fe200078e0008 */
[----:B------:R-:W-:Y:S01]  /*6c80*/  ISETP.GT.AND P2, PT, R0, 0x8, P2 ;  /* 0x000000080000780c */ /* 0x000fe20001744270 */
[----:B------:R-:W-:Y:S01]  /*6c90*/  BSSY B1, `(.L_x_170) ;  /* 0x0000006000017945 */ /* 0x000fe20003800000 */
[----:B0-2---:R-:W-:Y:S01]  /*6ca0*/  FFMA R7, R86, R88, R3 ;  /* 0x0000005856077223 */ /* 0x005fe20000000003 */
[----:B------:R-:W-:-:S05]  /*6cb0*/  @P0 IMAD.MOV.U32 R3, RZ, RZ, R9 ;  /* 0x000000ffff030224 */ /* 0x000fca00078e0009 */
[----:B------:R0:W-:Y:S05]  /*6cc0*/  @P0 STG.E desc[UR36][R2.64+0x1e0], R7 ;  /* 0x0001e00702000986 */ /* 0x0001ea000c101924 */
[----:B------:R-:W-:Y:S05]  /*6cd0*/  @!P2 BRA `(.L_x_171) ;  /* 0x000000000004a947 */ /* 0x000fea0003800000 */
[----:B------:R2:W5:Y:S02]  /*6ce0*/  LDG.E.LTC128B R98, desc[UR36][R4.64+0x1e4] ;  /* 0x0001e42404627981 */ /* 0x000564000c1e1920 */
.L_x_171:
[----:B------:R-:W-:Y:S05]  /*6cf0*/  BSYNC B1 ;  /* 0x0000000000017941 */ /* 0x000fea0003800000 */
.L_x_170:
[----:B-----5:R-:W-:-:S04]  /*6d00*/  FMUL R98, R98, R89 ;  /* 0x0000005962627220 */ /* 0x020fc80000400000 */
[----:B------:R-:W-:Y:S01]  /*6d10*/  FFMA R87, R87, R88, R98 ;  /* 0x0000005857577223 */ /* 0x000fe20000000062 */
[----:B------:R-:W-:Y:S06]  /*6d20*/  @!P2 BRA `(.L_x_172) ;  /* 0x0000000c00a0a947 */ /* 0x000fec0003800000 */
[----:B------:R0:W-:Y:S01]  /*6d30*/  STG.E desc[UR36][R8.64+0x1e4], R87 ;  /* 0x0001e45708007986 */ /* 0x0001e2000c101924 */
[----:B------:R-:W-:Y:S05]  /*6d40*/  BRA `(.L_x_172) ;  /* 0x0000000c00987947 */ /* 0x000fea0003800000 */
.L_x_47:
[----:B------:R-:W-:Y:S01]  /*6d50*/  ULDC.64 UR4, c[0x0][0x5c0] ;  /* 0x0001700000047ab9 */ /* 0x000fe20000000a00 */
[-C--:B------:R-:W-:Y:S01]  /*6d60*/  FMUL R7, R24, R88.reuse ;  /* 0x0000005818077220 */ /* 0x080fe20000400000 */
[----:B------:R-:W-:Y:S01]  /*6d70*/  LEA R2, P2, R20, UR4, 0x2 ;  /* 0x0000000414027c11 */ /* 0x000fe2000f8410ff */
[-C--:B------:R-:W-:Y:S01]  /*6d80*/  FMUL R25, R25, R88.reuse ;  /* 0x0000005819197220 */ /* 0x080fe20000400000 */
[----:B------:R-:W-:Y:S01]  /*6d90*/  ISETP.GT.AND P0, PT, R0, 0x8, P0 ;  /* 0x000000080000780c */ /* 0x000fe20000704270 */
[-C--:B------:R-:W-:Y:S01]  /*6da0*/  FMUL R9, R26, R88.reuse ;  /* 0x000000581a097220 */ /* 0x080fe20000400000 */
[----:B------:R-:W-:Y:S01]  /*6db0*/  LEA.HI.X R3, R20, UR5, R19, 0x2, P2 ;  /* 0x0000000514037c11 */ /* 0x000fe200090f1413 */
[-C--:B------:R-:W-:Y:S01]  /*6dc0*/  FMUL R27, R27, R88.reuse ;  /* 0x000000581b1b7220 */ /* 0x080fe20000400000 */
[----:B------:R-:W-:Y:S01]  /*6dd0*/  ISETP.GT.AND P2, PT, R14, 0x1, PT ;  /* 0x000000010e00780c */ /* 0x000fe20003f44270 */
[-C--:B------:R-:W-:Y:S01]  /*6de0*/  FMUL R29, R29, R88.reuse ;  /* 0x000000581d1d7220 */ /* 0x080fe20000400000 */
[----:B------:R-:W-:Y:S01]  /*6df0*/  SHF.L.U64.HI R5, R107, 0x2, R106 ;  /* 0x000000026b057819 */ /* 0x000fe2000001026a */
[----:B------:R1:W-:Y:S01]  /*6e00*/  @P1 STG.E desc[UR36][R2.64], R7 ;  /* 0x0000000702001986 */ /* 0x0003e2000c101924 */
[C---:B------:R-:W-:Y:S01]  /*6e10*/  ISETP.GT.AND P1, PT, R0.reuse, RZ, P2 ;  /* 0x000000ff0000720c */ /* 0x040fe20001724270 */
[-C--:B------:R-:W-:Y:S01]  /*6e20*/  FMUL R31, R31, R88.reuse ;  /* 0x000000581f1f7220 */ /* 0x080fe20000400000 */
[----:B------:R-:W-:Y:S01]  /*6e30*/  ISETP.GT.AND P2, PT, R0, 0x8, P2 ;  /* 0x000000080000780c */ /* 0x000fe20001744270 */
[-C--:B------:R-:W-:Y:S01]  /*6e40*/  FMUL R33, R33, R88.reuse ;  /* 0x0000005821217220 */ /* 0x080fe20000400000 */
[-C--:B------:R-:W-:Y:S01]  /*6e50*/  FMUL R35, R35, R88.reuse ;  /* 0x0000005823237220 */ /* 0x080fe20000400000 */
[-C--:B------:R-:W-:Y:S01]  /*6e60*/  FMUL R37, R37, R88.reuse ;  /* 0x0000005825257220 */ /* 0x080fe20000400000 */
[-C--:B------:R-:W-:Y:S01]  /*6e70*/  FMUL R39, R39, R88.reuse ;  /* 0x0000005827277220 */ /* 0x080fe20000400000 */
[-C--:B------:R-:W-:Y:S01]  /*6e80*/  FMUL R41, R41, R88.reuse ;  /* 0x0000005829297220 */ /* 0x080fe20000400000 */
[-C--:B------:R-:W-:Y:S01]  /*6e90*/  FMUL R43, R43, R88.reuse ;  /* 0x000000582b2b7220 */ /* 0x080fe20000400000 */
[-C--:B------:R-:W-:Y:S01]  /*6ea0*/  FMUL R45, R45, R88.reuse ;  /* 0x000000582d2d7220 */ /* 0x080fe20000400000 */
[-C--:B------:R-:W-:Y:S01]  /*6eb0*/  FMUL R47, R47, R88.reuse ;  /* 0x000000582f2f7220 */ /* 0x080fe20000400000 */
[-C--:B-1----:R-:W-:Y:S01]  /*6ec0*/  FMUL R7, R28, R88.reuse ;  /* 0x000000581c077220 */ /* 0x082fe20000400000 */
[----:B------:R-:W-:Y:S01]  /*6ed0*/  FMUL R49, R49, R88 ;  /* 0x0000005831317220 */ /* 0x000fe20000400000 */
[----:B------:R-:W-:Y:S01]  /*6ee0*/  @P1 STG.E desc[UR36][R2.64+0x4], R25 ;  /* 0x0000041902001986 */ /* 0x000fe2000c101924 */
[----:B------:R-:W-:Y:S01]  /*6ef0*/  LEA R4, P1, R107, R2, 0x2 ;  /* 0x000000026b047211 */ /* 0x000fe200078210ff */
[-C--:B------:R-:W-:Y:S01]  /*6f00*/  FMUL R51, R51, R88.reuse ;  /* 0x0000005833337220 */ /* 0x080fe20000400000 */
[-C--:B------:R-:W-:Y:S01]  /*6f10*/  FMUL R53, R53, R88.reuse ;  /* 0x0000005835357220 */ /* 0x080fe20000400000 */
[-C--:B------:R-:W-:Y:S01]  /*6f20*/  FMUL R55, R55, R88.reuse ;  /* 0x0000005837377220 */ /* 0x080fe20000400000 */
[-C--:B------:R-:W-:Y:S01]  /*6f30*/  FMUL R57, R57, R88.reuse ;  /* 0x0000005839397220 */ /* 0x080fe20000400000 */
[----:B------:R-:W-:Y:S01]  /*6f40*/  IMAD.X R5, R5, 0x1, R3, P1 ;  /* 0x0000000105057824 */ /* 0x000fe200008e0603 */
[----:B------:R-:W-:Y:S01]  /*6f50*/  ISETP.GT.AND P1, PT, R14, 0x8, PT ;  /* 0x000000080e00780c */ /* 0x000fe20003f24270 */
[-C--:B------:R-:W-:Y:S01]  /*6f60*/  FMUL R59, R59, R88.reuse ;  /* 0x000000583b3b7220 */ /* 0x080fe20000400000 */
[-C--:B------:R-:W-:Y:S01]  /*6f70*/  FMUL R61, R61, R88.reuse ;  /* 0x000000583d3d7220 */ /* 0x080fe20000400000 */
[-C--:B------:R-:W-:Y:S01]  /*6f80*/  FMUL R63, R63, R88.reuse ;  /* 0x000000583f3f7220 */ /* 0x080fe20000400000 */
[----:B------:R1:W-:Y:S01]  /*6f90*/  @P0 STG.E desc[UR36][R4.64], R9 ;  /* 0x0000000904000986 */ /* 0x0003e2000c101924 */
[C---:B------:R-:W-:Y:S01]  /*6fa0*/  ISETP.GT.AND P0, PT, R0.reuse, RZ, P1 ;  /* 0x000000ff0000720c */ /* 0x040fe20000f04270 */
[-C--:B------:R-:W-:Y:S01]  /*6fb0*/  FMUL R65, R65, R88.reuse ;  /* 0x0000005841417220 */ /* 0x080fe20000400000 */
[----:B------:R-:W-:Y:S01]  /*6fc0*/  ISETP.GT.AND P1, PT, R0, 0x8, P1 ;  /* 0x000000080000780c */ /* 0x000fe20000f24270 */
[----:B------:R-:W-:Y:S01]  /*6fd0*/  @P2 STG.E desc[UR36][R4.64+0x4], R27 ;  /* 0x0000041b04002986 */ /* 0x000fe2000c101924 */
[----:B------:R-:W-:Y:S01]  /*6fe0*/  ISETP.GT.AND P2, PT, R14, 0x9, PT ;  /* 0x000000090e00780c */ /* 0x000fe20003f44270 */
[-C--:B------:R-:W-:Y:S01]  /*6ff0*/  FMUL R67, R67, R88.reuse ;  /* 0x0000005843437220 */ /* 0x080fe20000400000 */
[-C--:B------:R-:W-:Y:S01]  /*7000*/  FMUL R69, R69, R88.reuse ;  /* 0x0000005845457220 */ /* 0x080fe20000400000 */
[-C--:B------:R-:W-:Y:S01]  /*7010*/  FMUL R71, R71, R88.reuse ;  /* 0x0000005847477220 */ /* 0x080fe20000400000 */
[-C--:B------:R-:W-:Y:S01]  /*7020*/  FMUL R73, R73, R88.reuse ;  /* 0x0000005849497220 */ /* 0x080fe20000400000 */
[-C--:B------:R-:W-:Y:S01]  /*7030*/  FMUL R75, R75, R88.reuse ;  /* 0x000000584b4b7220 */ /* 0x080fe20000400000 */
[-C--:B------:R-:W-:Y:S01]  /*7040*/  FMUL R77, R77, R88.reuse ;  /* 0x000000584d4d7220 */ /* 0x080fe20000400000 */
[-C--:B-1----:R-:W-:Y:S01]  /*7050*/  FMUL R9, R30, R88.reuse ;  /* 0x000000581e097220 */ /* 0x082fe20000400000 */
[-C--:B------:R-:W-:Y:S01]  /*7060*/  FMUL R79, R79, R88.reuse ;  /* 0x000000584f4f7220 */ /* 0x080fe20000400000 */
[----:B------:R1:W-:Y:S01]  /*7070*/  @P0 STG.E desc[UR36][R2.64+0x20], R7 ;  /* 0x0000200702000986 */ /* 0x0003e2000c101924 */
[C---:B------:R-:W-:Y:S01]  /*7080*/  ISETP.GT.AND P0, PT, R0.reuse, RZ, P2 ;  /* 0x000000ff0000720c */ /* 0x040fe20001704270 */
[-C--:B------:R-:W-:Y:S01]  /*7090*/  FMUL R81, R81, R88.reuse ;  /* 0x0000005851517220 */ /* 0x080fe20000400000 */
[----:B------:R-:W-:Y:S01]  /*70a0*/  ISETP.GT.AND P2, PT, R0, 0x8, P2 ;  /* 0x000000080000780c */ /* 0x000fe20001744270 */
[-C--:B------:R-:W-:Y:S01]  /*70b0*/  FMUL R83, R83, R88.reuse ;  /* 0x0000005853537220 */ /* 0x080fe20000400000 */
[-C--:B------:R-:W-:Y:S01]  /*70c0*/  FMUL R85, R85, R88.reuse ;  /* 0x0000005855557220 */ /* 0x080fe20000400000 */
[-C--:B------:R-:W-:Y:S01]  /*70d0*/  FMUL R87, R87, R88.reuse ;  /* 0x0000005857577220 */ /* 0x080fe20000400000 */
[----:B-1----:R-:W-:-:S07]  /*70e0*/  FMUL R7, R32, R88 ;  /* 0x0000005820077220 */ /* 0x002fce0000400000 */
[----:B------:R-:W-:Y:S01]  /*70f0*/  @P0 STG.E desc[UR36][R2.64+0x24], R29 ;  /* 0x0000241d02000986 */ /* 0x000fe2000c101924 */
[----:B------:R-:W-:-:S03]  /*7100*/  ISETP.GT.AND P0, PT, R14, 0x10, PT ;  /* 0x000000100e00780c */ /* 0x000fc60003f04270 */
[----:B------:R1:W-:Y:S01]  /*7110*/  @P1 STG.E desc[UR36][R4.64+0x20], R9 ;  /* 0x0000200904001986 */ /* 0x0003e2000c101924 */
[C---:B------:R-:W-:Y:S02]  /*7120*/  ISETP.GT.AND P1, PT, R0.reuse, RZ, P0 ;  /* 0x000000ff0000720c */ /* 0x040fe40000724270 */
[----:B------:R-:W-:Y:S01]  /*7130*/  ISETP.GT.AND P0, PT, R0, 0x8, P0 ;  /* 0x000000080000780c */ /* 0x000fe20000704270 */
[----:B------:R-:W-:Y:S01]  /*7140*/  @P2 STG.E desc[UR36][R4.64+0x24], R31 ;  /* 0x0000241f04002986 */ /* 0x000fe2000c101924 */
[----:B------:R-:W-:Y:S01]  /*7150*/  ISETP.GT.AND P2, PT, R14, 0x11, PT ;  /* 0x000000110e00780c */ /* 0x000fe20003f44270 */
[----:B-1----:R-:W-:-:S08]  /*7160*/  FMUL R9, R34, R88 ;  /* 0x0000005822097220 */ /* 0x002fd00000400000 */
[----:B------:R1:W-:Y:S01]  /*7170*/  @P1 STG.E desc[UR36][R2.64+0x40], R7 ;  /* 0x0000400702001986 */ /* 0x0003e2000c101924 */
[C---:B------:R-:W-:Y:S02]  /*7180*/  ISETP.GT.AND P1, PT, R0.reuse, RZ, P2 ;  /* 0x000000ff0000720c */ /* 0x040fe40001724270 */
[----:B------:R-:W-:Y:S01]  /*7190*/  ISETP.GT.AND P2, PT, R0, 0x8, P2 ;  /* 0x000000080000780c */ /* 0x000fe20001744270 */
[----:B-1----:R-:W-:-:S10]  /*71a0*/  FMUL R7, R36, R88 ;  /* 0x0000005824077220 */ /* 0x002fd40000400000 */
        /* <DEDUP_REMOVED lines=152> */
[----:B------:R-:W-:Y:S01]  /*7b30*/  @P0 STG.E desc[UR36][R2.64+0x1e0], R7 ;  /* 0x0001e00702000986 */ /* 0x000fe2000c101924 */
[C---:B------:R-:W-:Y:S02]  /*7b40*/  ISETP.GT.AND P0, PT, R0.reuse, RZ, P2 ;  /* 0x000000ff0000720c */ /* 0x040fe40001704270 */
[----:B------:R-:W-:-:S11]  /*7b50*/  ISETP.GT.AND P2, PT, R0, 0x8, P2 ;  /* 0x000000080000780c */ /* 0x000fd60001744270 */
[----:B------:R1:W-:Y:S02]  /*7b60*/  @P0 STG.E desc[UR36][R2.64+0x1e4], R85 ;  /* 0x0001e45502000986 */ /* 0x0003e4000c101924 */
[----:B-1----:R-:W-:Y:S02]  /*7b70*/  @P1 IMAD.MOV.U32 R2, RZ, RZ, R4 ;  /* 0x000000ffff021224 */ /* 0x002fe400078e0004 */
[----:B------:R-:W-:-:S05]  /*7b80*/  @P1 IMAD.MOV.U32 R3, RZ, RZ, R5 ;  /* 0x000000ffff031224 */ /* 0x000fca00078e0005 */
[----:B------:R1:W-:Y:S04]  /*7b90*/  @P1 STG.E desc[UR36][R2.64+0x1e0], R9 ;  /* 0x0001e00902001986 */ /* 0x0003e8000c101924 */
[----:B------:R1:W-:Y:S02]  /*7ba0*/  @P2 STG.E desc[UR36][R4.64+0x1e4], R87 ;  /* 0x0001e45704002986 */ /* 0x0003e4000c101924 */
.L_x_172:
[----:B------:R-:W-:Y:S05]  /*7bb0*/  BSYNC B0 ;  /* 0x0000000000007941 */ /* 0x000fea0003800000 */
.L_x_46:
[----:B01----:R-:W-:Y:S01]  /*7bc0*/  IMAD.U32 R3, RZ, RZ, UR38 ;  /* 0x00000026ff037e24 */ /* 0x003fe2000f8e00ff */
[----:B------:R-:W-:Y:S01]  /*7bd0*/  ULDC.64 UR4, c[0x0][0x650] ;  /* 0x0001940000047ab9 */ /* 0x000fe20000000a00 */
[----:B------:R0:W-:Y:S01]  /*7be0*/  SYNCS.ARRIVE.TRANS64.A1T0 RZ, [R112+UR50], RZ ;  /* 0x000000ff70ff79a7 */ /* 0x0001e20008100032 */
[----:B------:R-:W-:Y:S01]  /*7bf0*/  PRMT R0, RZ, 0x7610, R0 ;  /* 0x00007610ff007816 */ /* 0x000fe20000000000 */
[----:B------:R-:W-:Y:S01]  /*7c00*/  IMAD.MOV.U32 R19, RZ, RZ, -0x1 ;  /* 0xffffffffff137424 */ /* 0x000fe200078e00ff */
[----:B------:R-:W-:Y:S01]  /*7c10*/  LEA R18, P0, R3, R18, 0x1 ;  /* 0x0000001203127211 */ /* 0x000fe200078008ff */
[----:B------:R-:W-:Y:S01]  /*7c20*/  IMAD.MOV.U32 R22, RZ, RZ, -0x1 ;  /* 0xffffffffff167424 */ /* 0x000fe200078e00ff */
[----:B------:R-:W-:Y:S02]  /*7c30*/  MOV R16, 0xffffffff ;  /* 0xffffffff00107802 */ /* 0x000fe40000000f00 */
[----:B------:R-:W-:Y:S02]  /*7c40*/  IADD3.X R17, R17, UR49, RZ, P0, !PT ;  /* 0x0000003111117c10 */ /* 0x000fe400087fe4ff */
[----:B------:R-:W-:-:S04]  /*7c50*/  ISETP.GE.U32.AND P0, PT, R18, UR4, PT ;  /* 0x0000000412007c0c */ /* 0x000fc8000bf06070 */
[----:B------:R-:W-:-:S13]  /*7c60*/  ISETP.GE.U32.AND.EX P0, PT, R17, UR5, PT, P0 ;  /* 0x0000000511007c0c */ /* 0x000fda000bf06100 */
[----:B0-----:R-:W-:Y:S05]  /*7c70*/  @P0 BRA `(.L_x_173) ;  /* 0x0000000400580947 */ /* 0x001fea0003800000 */
[----:B----4-:R-:W0:Y:S01]  /*7c80*/  LDC.64 R8, c[0x0][0x628] ;  /* 0x00018a00ff087b82 */ /* 0x010e220000000a00 */
[----:B------:R-:W1:Y:S01]  /*7c90*/  S2R R14, SR_CTAID.X ;  /* 0x00000000000e7919 */ /* 0x000e620000002500 */
[----:B------:R-:W-:Y:S02]  /*7ca0*/  IMAD.MOV.U32 R6, RZ, RZ, R18 ;  /* 0x000000ffff067224 */ /* 0x000fe400078e0012 */
[----:B------:R-:W-:Y:S01]  /*7cb0*/  IMAD.MOV.U32 R7, RZ, RZ, R17 ;  /* 0x000000ffff077224 */ /* 0x000fe200078e0011 */
[----:B------:R-:W4:Y:S03]  /*7cc0*/  S2R R15, SR_CTAID.Y ;  /* 0x00000000000f7919 */ /* 0x000f260000002600 */
[----:B------:R-:W1:Y:S08]  /*7cd0*/  LDC R0, c[0x0][0x630] ;  /* 0x00018c00ff007b82 */ /* 0x000e700000000800 */
[----:B------:R-:W1:Y:S01]  /*7ce0*/  LDC.64 R12, c[0x0][0x620] ;  /* 0x00018800ff0c7b82 */ /* 0x000e620000000a00 */
[----:B0-----:R-:W-:-:S04]  /*7cf0*/  ISETP.NE.U32.AND P0, PT, R8, RZ, PT ;  /* 0x000000ff0800720c */ /* 0x001fc80003f05070 */
[----:B------:R-:W-:-:S13]  /*7d00*/  ISETP.NE.AND.EX P0, PT, R9, RZ, PT, P0 ;  /* 0x000000ff0900720c */ /* 0x000fda0003f05300 */
[----:B-1--4-:R-:W-:Y:S05]  /*7d10*/  @!P0 BRA `(.L_x_174) ;  /* 0x0000000000288947 */ /* 0x012fea0003800000 */
[----:B------:R-:W0:Y:S02]  /*7d20*/  LDC R3, c[0x0][0x634] ;  /* 0x00018d00ff037b82 */ /* 0x000e240000000800 */
[----:B0-----:R-:W-:-:S05]  /*7d30*/  IADD3 R7, P0, R18, R3, RZ ;  /* 0x0000000312077210 */ /* 0x001fca0007f1e0ff */
[----:B------:R-:W-:-:S04]  /*7d40*/  IMAD.X R11, RZ, RZ, R17, P0 ;  /* 0x000000ffff0b7224 */ /* 0x000fc800000e0611 */
[----:B------:R-:W-:-:S04]  /*7d50*/  IMAD.WIDE.U32 R2, R11, R8, RZ ;  /* 0x000000080b027225 */ /* 0x000fc800078e00ff */
[----:B--23--:R-:W-:-:S04]  /*7d60*/  IMAD.WIDE.U32 R4, P0, R7, R9, R2 ;  /* 0x0000000907047225 */ /* 0x00cfc80007800002 */
[----:B------:R-:W-:-:S04]  /*7d70*/  IMAD.WIDE.U32 R2, R7, R8, RZ ;  /* 0x0000000807027225 */ /* 0x000fc800078e00ff */
[----:B------:R-:W-:Y:S01]  /*7d80*/  IMAD.X R7, RZ, RZ, RZ, P0 ;  /* 0x000000ffff077224 */ /* 0x000fe200000e06ff */
[----:B------:R-:W-:Y:S01]  /*7d90*/  IADD3 RZ, P0, R3, R4, RZ ;  /* 0x0000000403ff7210 */ /* 0x000fe20007f1e0ff */
[----:B------:R-:W-:-:S04]  /*7da0*/  IMAD.MOV.U32 R6, RZ, RZ, R5 ;  /* 0x000000ffff067224 */ /* 0x000fc800078e0005 */
[----:B------:R-:W-:-:S08]  /*7db0*/  IMAD.WIDE.U32.X R6, R11, R9, R6, P0 ;  /* 0x000000090b067225 */ /* 0x000fd000000e0406 */
.L_x_174:
[-CC-:B------:R-:W-:Y:S01]  /*7dc0*/  SHF.R.U64 R8, R6, R0.reuse, R7.reuse ;  /* 0x0000000006087219 */ /* 0x180fe20000001207 */
[----:B------:R-:W0:Y:S01]  /*7dd0*/  LDC.64 R22, c[0x0][0x640] ;  /* 0x00019000ff167b82 */ /* 0x000e220000000a00 */
[----:B------:R-:W-:Y:S01]  /*7de0*/  SHF.R.U32.HI R0, RZ, R0, R7 ;  /* 0x00000000ff007219 */ /* 0x000fe20000011607 */
[----:B------:R-:W-:Y:S01]  /*7df0*/  IMAD.MOV.U32 R16, RZ, RZ, R18 ;  /* 0x000000ffff107224 */ /* 0x000fe200078e0012 */
[----:B--23--:R-:W-:Y:S01]  /*7e00*/  IADD3 R5, P0, RZ, -R8, RZ ;  /* 0x80000008ff057210 */ /* 0x00cfe20007f1e0ff */
[----:B------:R-:W-:Y:S01]  /*7e10*/  ULDC UR4, c[0x0][0x150] ;  /* 0x0000540000047ab9 */ /* 0x000fe20000000800 */
[----:B------:R-:W-:-:S03]  /*7e20*/  I2FP.F32.U32 R6, R14 ;  /* 0x0000000e00067245 */ /* 0x000fc60000201000 */
[----:B------:R-:W1:Y:S01]  /*7e30*/  LDC R4, c[0x0][0x618] ;  /* 0x00018600ff047b82 */ /* 0x000e620000000800 */
[----:B------:R-:W-:Y:S02]  /*7e40*/  IMAD.X R3, RZ, RZ, ~R0, P0 ;  /* 0x000000ffff037224 */ /* 0x000fe400000e0e00 */
[----:B------:R-:W-:Y:S01]  /*7e50*/  FMUL R6, R6, UR4 ;  /* 0x0000000406067c20 */ /* 0x000fe20008400000 */
[----:B------:R-:W-:Y:S01]  /*7e60*/  ULDC UR4, c[0x0][0x154] ;  /* 0x0000550000047ab9 */ /* 0x000fe20000000800 */
[-C--:B------:R-:W-:Y:S02]  /*7e70*/  IMAD R0, R3, R12.reuse, RZ ;  /* 0x0000000c03007224 */ /* 0x080fe400078e02ff */
[C---:B------:R-:W-:Y:S01]  /*7e80*/  IMAD.WIDE.U32 R2, R5.reuse, R12, R16 ;  /* 0x0000000c05027225 */ /* 0x040fe200078e0010 */
[----:B------:R-:W2:Y:S01]  /*7e90*/  LDC R9, c[0x0][0x608] ;  /* 0x00018200ff097b82 */ /* 0x000ea20000000800 */
[----:B------:R-:W3:Y:S02]  /*7ea0*/  F2I.U32.TRUNC.NTZ R6, R6 ;  /* 0x0000000600067305 */ /* 0x000ee4000020f000 */
[----:B------:R-:W-:-:S04]  /*7eb0*/  IMAD R5, R5, R13, R0 ;  /* 0x0000000d05057224 */ /* 0x000fc800078e0200 */
[----:B------:R-:W-:Y:S01]  /*7ec0*/  IMAD.IADD R3, R3, 0x1, R5 ;  /* 0x0000000103037824 */ /* 0x000fe200078e0205 */
[----:B------:R-:W4:Y:S01]  /*7ed0*/  LDC R20, c[0x0][0x658] ;  /* 0x00019600ff147b82 */ /* 0x000f220000000800 */
[----:B------:R-:W-:Y:S02]  /*7ee0*/  I2FP.F32.U32 R5, R15 ;  /* 0x0000000f00057245 */ /* 0x000fe40000201000 */
[----:B0-----:R-:W-:-:S03]  /*7ef0*/  ISETP.NE.U32.AND P0, PT, R22, RZ, PT ;  /* 0x000000ff1600720c */ /* 0x001fc60003f05070 */
[----:B------:R-:W-:Y:S01]  /*7f00*/  FMUL R5, R5, UR4 ;  /* 0x0000000405057c20 */ /* 0x000fe20008400000 */
[----:B------:R-:W-:Y:S01]  /*7f10*/  ISETP.NE.AND.EX P0, PT, R23, RZ, PT, P0 ;  /* 0x000000ff1700720c */ /* 0x000fe20003f05300 */
[----:B------:R-:W0:Y:S01]  /*7f20*/  LDC R7, c[0x0][0x144] ;  /* 0x00005100ff077b82 */ /* 0x000e220000000800 */
[-CC-:B-1----:R-:W-:Y:S01]  /*7f30*/  SHF.R.U32.HI R0, RZ, R4.reuse, R3.reuse ;  /* 0x00000004ff007219 */ /* 0x182fe20000011603 */
[----:B---3--:R-:W-:Y:S01]  /*7f40*/  IMAD.MOV R6, RZ, RZ, -R6 ;  /* 0x000000ffff067224 */ /* 0x008fe200078e0a06 */
[----:B------:R-:W-:-:S05]  /*7f50*/  SHF.R.U64 R11, R2, R4, R3 ;  /* 0x00000004020b7219 */ /* 0x000fca0000001203 */
[----:B------:R-:W1:Y:S01]  /*7f60*/  LDC R16, c[0x0][0x148] ;  /* 0x00005200ff107b82 */ /* 0x000e620000000800 */
[-CC-:B--2---:R-:W-:Y:S02]  /*7f70*/  SHF.R.U64 R10, R11, R9.reuse, R0.reuse ;  /* 0x000000090b0a7219 */ /* 0x184fe40000001200 */
[----:B------:R-:W-:Y:S02]  /*7f80*/  SHF.R.U32.HI R3, RZ, R9, R0 ;  /* 0x00000009ff037219 */ /* 0x000fe40000011600 */
[----:B------:R2:W3:Y:S03]  /*7f90*/  F2I.U32.TRUNC.NTZ R0, R5 ;  /* 0x0000000500007305 */ /* 0x0004e6000020f000 */
[----:B------:R-:W1:Y:S01]  /*7fa0*/  LDC R13, c[0x0][0x648] ;  /* 0x00019200ff0d7b82 */ /* 0x000e620000000800 */
[-CC-:B----4-:R-:W-:Y:S02]  /*7fb0*/  SHF.R.U64 R12, R10, R20.reuse, R3.reuse ;  /* 0x000000140a0c7219 */ /* 0x190fe40000001203 */
[----:B------:R-:W-:-:S03]  /*7fc0*/  SHF.R.U32.HI R3, RZ, R20, R3 ;  /* 0x00000014ff037219 */ /* 0x000fc60000011603 */
[----:B------:R-:W-:Y:S02]  /*7fd0*/  IMAD.MOV.U32 R2, RZ, RZ, R12 ;  /* 0x000000ffff027224 */ /* 0x000fe400078e000c */
[----:B------:R-:W4:Y:S01]  /*7fe0*/  LDC R21, c[0x0][0x638] ;  /* 0x00018e00ff157b82 */ /* 0x000f220000000800 */
[----:B0-----:R-:W-:-:S07]  /*7ff0*/  IMAD R14, R7, R6, R14 ;  /* 0x00000006070e7224 */ /* 0x001fce00078e020e */
[----:B------:R-:W0:Y:S08]  /*8000*/  LDC R24, c[0x0][0x610] ;  /* 0x00018400ff187b82 */ /* 0x000e300000000800 */
[----:B------:R-:W0:Y:S01]  /*8010*/  LDC R25, c[0x0][0x600] ;  /* 0x00018000ff197b82 */ /* 0x000e220000000800 */
[----:B--23--:R-:W-:Y:S05]  /*8020*/  @!P0 BRA `(.L_x_175) ;  /* 0x0000000000288947 */ /* 0x00cfea0003800000 */
[----:B------:R-:W2:Y:S02]  /*8030*/  LDC R7, c[0x0][0x64c] ;  /* 0x00019300ff077b82 */ /* 0x000ea40000000800 */
[----:B--2---:R-:W-:-:S05]  /*8040*/  IADD3 R7, P0, R12, R7, RZ ;  /* 0x000000070c077210 */ /* 0x004fca0007f1e0ff */
        /* <DEDUP_REMOVED lines=8> */
.L_x_175:
[----:B------:R-:W2:Y:S01]  /*80d0*/  LDC R4, c[0x0][0x65c] ;  /* 0x00019700ff047b82 */ /* 0x000ea20000000800 */
[----:B-1----:R-:W-:Y:S02]  /*80e0*/  SHF.R.U64 R2, R2, R13, R3 ;  /* 0x0000000d02027219 */ /* 0x002fe40000001203 */
[----:B------:R-:W-:-:S03]  /*80f0*/  LOP3.LUT R11, R11, R108, RZ, 0xc0, !PT ;  /* 0x0000006c0b0b7212 */ /* 0x000fc600078ec0ff */
[----:B------:R-:W-:Y:S01]  /*8100*/  IMAD.MOV R3, RZ, RZ, -R2 ;  /* 0x000000ffff037224 */ /* 0x000fe200078e0a02 */
[----:B--2---:R-:W-:Y:S01]  /*8110*/  ISETP.NE.AND P0, PT, R4, 0x1, PT ;  /* 0x000000010400780c */ /* 0x004fe20003f05270 */
[----:B------:R-:W-:Y:S01]  /*8120*/  IMAD.MOV R4, RZ, RZ, -R0 ;  /* 0x000000ffff047224 */ /* 0x000fe200078e0a00 */
[----:B------:R-:W-:-:S05]  /*8130*/  LOP3.LUT R0, R10, R109, RZ, 0xc0, !PT ;  /* 0x0000006d0a007212 */ /* 0x000fca00078ec0ff */
[----:B------:R-:W-:Y:S02]  /*8140*/  IMAD R19, R105, R2, R0 ;  /* 0x0000000269137224 */ /* 0x000fe400078e0200 */
[----:B----4-:R-:W-:Y:S02]  /*8150*/  IMAD R0, R3, R21, R12 ;  /* 0x0000001503007224 */ /* 0x010fe400078e020c */
[----:B------:R-:W-:Y:S02]  /*8160*/  IMAD.MOV.U32 R3, RZ, RZ, 0x1 ;  /* 0x00000001ff037424 */ /* 0x000fe400078e00ff */
[----:B------:R-:W-:Y:S01]  /*8170*/  @P0 IMAD R14, R16, R4, R15 ;  /* 0x00000004100e0224 */ /* 0x000fe200078e020f */
[----:B------:R-:W-:Y:S01]  /*8180*/  MOV R16, R8 ;  /* 0x0000000800107202 */ /* 0x000fe20000000f00 */
[----:B0-----:R-:W-:Y:S01]  /*8190*/  IMAD R2, R0, R25, R11 ;  /* 0x0000001900027224 */ /* 0x001fe200078e020b */
[----:B------:R-:W-:Y:S01]  /*81a0*/  PRMT R0, R3, 0x7610, R0 ;  /* 0x0000761003007816 */ /* 0x000fe20000000000 */
[----:B------:R-:W-:-:S05]  /*81b0*/  IMAD R19, R19, R24, R14 ;  /* 0x0000001813137224 */ /* 0x000fca00078e020e */
[----:B------:R-:W-:Y:S02]  /*81c0*/  SEL R22, R2, R19, !P0 ;  /* 0x0000001302167207 */ /* 0x000fe40004000000 */
[----:B------:R-:W-:-:S07]  /*81d0*/  SEL R19, R19, R2, !P0 ;  /* 0x0000000213137207 */ /* 0x000fce0004000000 */
.L_x_173:
[----:B------:R-:W-:Y:S01]  /*81e0*/  LOP3.LUT P0, RZ, R0, 0xff, RZ, 0xc0, !PT ;  /* 0x000000ff00ff7812 */ /* 0x000fe2000780c0ff */
[----:B------:R-:W-:Y:S01]  /*81f0*/  UIMAD.WIDE.U32 UR4, UR41, 0x38e38e39, URZ ;  /* 0x38e38e39290478a5 */ /* 0x000fe2000f8e003f */
[----:B------:R-:W-:-:S03]  /*8200*/  LOP3.LUT R122, R122, 0x1, RZ, 0x3c, !PT ;  /* 0x000000017a7a7812 */ /* 0x000fc600078e3cff */
[----:B------:R-:W-:-:S04]  /*8210*/  USHF.R.U32.HI UR4, URZ, 0x1, UR5 ;  /* 0x000000013f047899 */ /* 0x000fc80008011605 */
[----:B------:R-:W-:-:S04]  /*8220*/  UIMAD UR41, UR4, -0x9, UR41 ;  /* 0xfffffff7042978a4 */ /* 0x000fc8000f8e0229 */
[----:B------:R-:W-:Y:S08]  /*8230*/  @P0 BRA `(.L_x_176) ;  /* 0xffffff9400780947 */ /* 0x000ff0000383ffff */
[----:B------:R-:W-:Y:S05]  /*8240*/  EXIT ;  /* 0x000000000000794d */ /* 0x000fea0003800000 */
.L_x_14:
[----:B------:R-:W-:-:S08]  /*8250*/  ISETP.NE.AND P0, PT, RZ, UR4, PT ;  /* 0x00000004ff007c0c */ /* 0x000fd0000bf05270 */
[----:B------:R-:W0:-:S00]  /*8260*/  USETMAXREG.DEALLOC.CTAPOOL 0x28 ;  /* 0x00000028000079c8 */ /* 0x000e0000080e0500 */
[----:B------:R-:W-:Y:S05]  /*8270*/  @P0 EXIT ;  /* 0x000000000000094d */ /* 0x000fea0003800000 */
[----:B0-----:R0:W-:Y:S01]  /*8280*/  STL [R1], RZ ;  /* 0x000000ff01007387 */ /* 0x0011e20000100800 */
[----:B------:R-:W-:Y:S01]  /*8290*/  LOP3.LUT P0, RZ, R4, 0xff, RZ, 0xc0, !PT ;  /* 0x000000ff04ff7812 */ /* 0x000fe2000780c0ff */
[----:B------:R-:W-:-:S12]  /*82a0*/  IMAD.MOV.U32 R24, RZ, RZ, 0x1 ;  /* 0x00000001ff187424 */ /* 0x000fd800078e00ff */
[----:B0-----:R-:W-:Y:S05]  /*82b0*/  @!P0 BRA `(.L_x_177) ;  /* 0x0000001400f48947 */ /* 0x001fea0003800000 */
[----:B------:R-:W-:Y:S01]  /*82c0*/  LOP3.LUT P0, RZ, R0, 0x1f, RZ, 0xc0, !PT ;  /* 0x0000001f00ff7812 */ /* 0x000fe2000780c0ff */
[----:B------:R-:W-:Y:S01]  /*82d0*/  IMAD.MOV.U32 R0, RZ, RZ, 0x1 ;  /* 0x00000001ff007424 */ /* 0x000fe200078e00ff */
[C---:B------:R-:W-:Y:S01]  /*82e0*/  ISETP.NE.AND P1, PT, R25.reuse, RZ, PT ;  /* 0x000000ff1900720c */ /* 0x040fe20003f25270 */
[----:B------:R0:W-:Y:S01]  /*82f0*/  STL [R1], RZ ;  /* 0x000000ff01007387 */ /* 0x0001e20000100800 */
[----:B------:R-:W-:Y:S01]  /*8300*/  ISETP.NE.OR P0, PT, R25, RZ, !P0 ;  /* 0x000000ff1900720c */ /* 0x000fe20004705670 */
[----:B------:R-:W-:Y:S01]  /*8310*/  ULDC UR41, c[0x0][0x658] ;  /* 0x0001960000297ab9 */ /* 0x000fe20000000800 */
[----:B------:R-:W-:Y:S01]  /*8320*/  LOP3.LUT R23, R23, 0xfffffffe, RZ, 0xc0, !PT ;  /* 0xfffffffe17177812 */ /* 0x000fe200078ec0ff */
[----:B------:R0:W-:Y:S01]  /*8330*/  STL.S16 [R1+0x4], R0 ;  /* 0x0000040001007387 */ /* 0x0001e20000100600 */
[----:B------:R-:W-:Y:S01]  /*8340*/  UMOV UR4, 0xffffffff ;  /* 0xffffffff00047882 */ /* 0x000fe20000000000 */
[----:B------:R-:W-:Y:S01]  /*8350*/  BSSY B7, `(.L_x_177) ;  /* 0x0000173000077945 */ /* 0x000fe20003800000 */
[----:B------:R-:W-:Y:S01]  /*8360*/  USHF.L.U32 UR4, UR4, UR41, URZ ;  /* 0x0000002904047299 */ /* 0x000fe2000800063f */
[----:B------:R-:W-:Y:S01]  /*8370*/  IMAD.MOV.U32 R24, RZ, RZ, 0x1 ;  /* 0x00000001ff187424 */ /* 0x000fe200078e00ff */
[----:B------:R-:W-:Y:S01]  /*8380*/  ULDC UR40, c[0x0][0x600] ;  /* 0x0001800000287ab9 */ /* 0x000fe20000000800 */
[----:B------:R-:W-:Y:S01]  /*8390*/  UMOV UR5, 0x1 ;  /* 0x0000000100057882 */ /* 0x000fe20000000000 */
[----:B------:R-:W-:Y:S01]  /*83a0*/  UIADD3 UR46, UR43, 0x1, URZ ;  /* 0x000000012b2e7890 */ /* 0x000fe2000fffe03f */
[----:B------:R-:W-:Y:S01]  /*83b0*/  @P1 LOP3.LUT R23, R23, 0x1, RZ, 0xfc, !PT ;  /* 0x0000000117171812 */ /* 0x000fe200078efcff */
[----:B------:R-:W-:-:S02]  /*83c0*/  ULOP3.LUT UR47, UR42, 0x2, URZ, 0xfc, !UPT ;  /* 0x000000022a2f7892 */ /* 0x000fc4000f8efc3f */
[----:B------:R-:W-:Y:S01]  /*83d0*/  UIADD3 UR40, UR40, -0x1, URZ ;  /* 0xffffffff28287890 */ /* 0x000fe2000fffe03f */
[----:B------:R-:W-:Y:S01]  /*83e0*/  LOP3.LUT R23, R23, 0xfffffffd, RZ, 0xc0, !PT ;  /* 0xfffffffd17177812 */ /* 0x000fe200078ec0ff */
[----:B------:R-:W-:Y:S02]  /*83f0*/  USHF.L.U32 UR41, UR5, UR41, URZ ;  /* 0x0000002905297299 */ /* 0x000fe4000800063f */
[----:B------:R-:W-:Y:S01]  /*8400*/  ULOP3.LUT UR45, URZ, UR4, URZ, 0x33, !UPT ;  /* 0x000000043f2d7292 */ /* 0x000fe2000f8e333f */
[----:B------:R-:W-:Y:S01]  /*8410*/  @P0 LOP3.LUT R23, R23, 0x2, RZ, 0xfc, !PT ;  /* 0x0000000217170812 */ /* 0x000fe200078efcff */
[----:B0-----:R-:W-:-:S10]  /*8420*/  ULDC.64 UR36, c[0x0][0x198] ;  /* 0x0000660000247ab9 */ /* 0x001fd40000000a00 */
.L_x_191:
[----:B------:R-:W-:-:S03]  /*8430*/  UMOV UR4, 0xffffffff ;  /* 0xffffffff00047882 */ /* 0x000fc60000000000 */
[----:B------:R-:W-:Y:S05]  /*8440*/  BRA.DIV UR4, `(.L_x_178) ;  /* 0x0000002604207947 */ /* 0x000fea000b800000 */
[----:B------:R-:W-:-:S13]  /*8450*/  ELECT P6, URZ, PT ;  /* 0x00000000003f782f */ /* 0x000fda00038c0000 */
.L_x_223:
[----:B------:R-:W-:Y:S04]  /*8460*/  BSSY B6, `(.L_x_179) ;  /* 0x00000e8000067945 */ /* 0x000fe80003800000 */
[----:B------:R-:W-:Y:S05]  /*8470*/  @!P6 BRA `(.L_x_180) ;  /* 0x0000000c0098e947 */ /* 0x000fea0003800000 */
[----:B------:R-:W0:Y:S01]  /*8480*/  S2R R3, SR_CgaCtaId ;  /* 0x0000000000037919 */ /* 0x000e220000008800 */
[----:B------:R-:W-:-:S04]  /*8490*/  MOV R26, 0x400 ;  /* 0x00000400001a7802 */ /* 0x000fc80000000f00 */
[----:B0-----:R-:W-:-:S05]  /*84a0*/  LEA R26, R3, R26, 0x18 ;  /* 0x0000001a031a7211 */ /* 0x001fca00078ec0ff */
[----:B------:R-:W-:-:S05]  /*84b0*/  VIADD R0, R26, 0x200 ;  /* 0x000002001a007836 */ /* 0x000fca0000000000 */
[----:B------:R-:W-:-:S13]  /*84c0*/  LOP3.LUT P0, RZ, R0, 0x9f, RZ, 0xc0, !PT ;  /* 0x0000009f00ff7812 */ /* 0x000fda000780c0ff */
[----:B------:R-:W-:Y:S05]  /*84d0*/  @!P0 BRA `(.L_x_181) ;  /* 0x0000000000408947 */ /* 0x000fea0003800000 */
[----:B------:R-:W-:Y:S01]  /*84e0*/  MOV R2, 0x0 ;  /* 0x0000000000027802 */ /* 0x000fe20000000f00 */
[----:B------:R-:W-:Y:S01]  /*84f0*/  ULDC.64 UR4, c[0x4][0x78] ;  /* 0x01001e0000047ab9 */ /* 0x000fe20000000a00 */
[----:B------:R-:W-:Y:S01]  /*8500*/  ULDC.64 UR6, c[0x4][0x8] ;  /* 0x0100020000067ab9 */ /* 0x000fe20000000a00 */
[----:B------:R-:W-:Y:S02]  /*8510*/  IMAD.U32 R4, RZ, RZ, UR4 ;  /* 0x00000004ff047e24 */ /* 0x000fe4000f8e00ff */
[----:B------:R-:W-:Y:S01]  /*8520*/  IMAD.U32 R5, RZ, RZ, UR5 ;  /* 0x00000005ff057e24 */ /* 0x000fe2000f8e00ff */
[----:B------:R-:W0:Y:S01]  /*8530*/  LDC.64 R2, c[0x4][R2] ;  /* 0x0100000002027b82 */ /* 0x000e220000000a00 */
[----:B------:R-:W-:Y:S01]  /*8540*/  ULDC.64 UR4, c[0x4][0x80] ;  /* 0x0100200000047ab9 */ /* 0x000fe20000000a00 */
[----:B------:R-:W-:Y:S02]  /*8550*/  IMAD.U32 R10, RZ, RZ, UR6 ;  /* 0x00000006ff0a7e24 */ /* 0x000fe4000f8e00ff */
[----:B------:R-:W-:-:S02]  /*8560*/  IMAD.U32 R6, RZ, RZ, UR4 ;  /* 0x00000004ff067e24 */ /* 0x000fc4000f8e00ff */
[----:B------:R-:W-:Y:S02]  /*8570*/  IMAD.U32 R7, RZ, RZ, UR5 ;  /* 0x00000005ff077e24 */ /* 0x000fe4000f8e00ff */
[----:B------:R-:W-:Y:S02]  /*8580*/  IMAD.U32 R11, RZ, RZ, UR7 ;  /* 0x00000007ff0b7e24 */ /* 0x000fe4000f8e00ff */
[----:B------:R-:W-:Y:S02]  /*8590*/  IMAD.MOV.U32 R8, RZ, RZ, 0x70 ;  /* 0x00000070ff087424 */ /* 0x000fe400078e00ff */
[----:B------:R-:W-:Y:S02]  /*85a0*/  IMAD.MOV.U32 R12, RZ, RZ, 0x1 ;  /* 0x00000001ff0c7424 */ /* 0x000fe400078e00ff */
[----:B------:R-:W-:-:S07]  /*85b0*/  IMAD.MOV.U32 R13, RZ, RZ, RZ ;  /* 0x000000ffff0d7224 */ /* 0x000fce00078e00ff */
[----:B------:R-:W-:-:S07]  /*85c0*/  LEPC R20, `(.L_x_181) ;  /* 0x000000001014794e */ /* 0x000fce0000000000 */
[----:B0----5:R-:W-:Y:S05]  /*85d0*/  CALL.ABS.NOINC R2 ;  /* 0x0000000002007343 */ /* 0x021fea0003c00000 */
.L_x_181:
        /* <DEDUP_REMOVED lines=10> */
[----:B------:R-:W-:Y:S01]  /*8680*/  IMAD.U32 R10, RZ, RZ, UR6 ;  /* 0x00000006ff0a7e24 */ /* 0x000fe2000f8e00ff */
[----:B------:R-:W-:Y:S01]  /*8690*/  MOV R6, UR4 ;  /* 0x0000000400067c02 */ /* 0x000fe20008000f00 */
[----:B------:R-:W-:-:S02]  /*86a0*/  IMAD.U32 R7, RZ, RZ, UR5 ;  /* 0x00000005ff077e24 */ /* 0x000fc4000f8e00ff */
[----:B------:R-:W-:Y:S02]  /*86b0*/  IMAD.U32 R11, RZ, RZ, UR7 ;  /* 0x00000007ff0b7e24 */ /* 0x000fe4000f8e00ff */
[----:B------:R-:W-:Y:S02]  /*86c0*/  IMAD.MOV.U32 R8, RZ, RZ, 0x70 ;  /* 0x00000070ff087424 */ /* 0x000fe400078e00ff */
[----:B------:R-:W-:Y:S02]  /*86d0*/  IMAD.MOV.U32 R12, RZ, RZ, 0x1 ;  /* 0x00000001ff0c7424 */ /* 0x000fe400078e00ff */
[----:B------:R-:W-:-:S07]  /*86e0*/  IMAD.MOV.U32 R13, RZ, RZ, RZ ;  /* 0x000000ffff0d7224 */ /* 0x000fce00078e00ff */
[----:B------:R-:W-:-:S07]  /*86f0*/  LEPC R20, `(.L_x_182) ;  /* 0x000000001014794e */ /* 0x000fce0000000000 */
[----:B0----5:R-:W-:Y:S05]  /*8700*/  CALL.ABS.NOINC R2 ;  /* 0x0000000002007343 */ /* 0x021fea0003c00000 */
.L_x_182:
[----:B------:R-:W0:Y:S02]  /*8710*/  LDC R0, c[0x0][0x28c] ;  /* 0x0000a300ff007b82 */ /* 0x000e240000000800 */
[----:B0-----:R-:W-:-:S13]  /*8720*/  ISETP.GE.AND P0, PT, R0, 0x1, PT ;  /* 0x000000010000780c */ /* 0x001fda0003f06270 */
[----:B------:R-:W-:Y:S05]  /*8730*/  @!P0 BRA `(.L_x_180) ;  /* 0x0000000800e88947 */ /* 0x000fea0003800000 */
[----:B------:R0:W5:Y:S01]  /*8740*/  LDL R4, [R1] ;  /* 0x0000000001047983 */ /* 0x0001620000100800 */
[----:B------:R-:W-:Y:S02]  /*8750*/  IMAD.SHL.U32 R19, R19, 0x40, RZ ;  /* 0x0000004013137824 */ /* 0x000fe400078e00ff */
[----:B------:R-:W-:Y:S02]  /*8760*/  IMAD.SHL.U32 R22, R22, 0x80, RZ ;  /* 0x0000008016167824 */ /* 0x000fe400078e00ff */
[----:B------:R-:W-:Y:S01]  /*8770*/  IMAD.MOV.U32 R0, RZ, RZ, RZ ;  /* 0x000000ffff007224 */ /* 0x000fe200078e00ff */
[C---:B------:R-:W-:Y:S01]  /*8780*/  IADD3 R10, R19.reuse, 0x30, RZ ;  /* 0x00000030130a7810 */ /* 0x040fe20007ffe0ff */
[----:B------:R-:W-:Y:S02]  /*8790*/  IMAD.U32 R2, RZ, RZ, UR46 ;  /* 0x0000002eff027e24 */ /* 0x000fe4000f8e00ff */
[----:B------:R-:W-:Y:S02]  /*87a0*/  IMAD.MOV.U32 R3, RZ, RZ, R24 ;  /* 0x000000ffff037224 */ /* 0x000fe400078e0018 */
[----:B------:R-:W-:-:S02]  /*87b0*/  VIADD R5, R19, 0x8 ;  /* 0x0000000813057836 */ /* 0x000fc40000000000 */
[C---:B------:R-:W-:Y:S02]  /*87c0*/  VIADD R6, R19.reuse, 0x10 ;  /* 0x0000001013067836 */ /* 0x040fe40000000000 */
[C---:B------:R-:W-:Y:S02]  /*87d0*/  VIADD R7, R19.reuse, 0x18 ;  /* 0x0000001813077836 */ /* 0x040fe40000000000 */
[C---:B------:R-:W-:Y:S02]  /*87e0*/  VIADD R8, R19.reuse, 0x20 ;  /* 0x0000002013087836 */ /* 0x040fe40000000000 */
[C---:B------:R-:W-:Y:S02]  /*87f0*/  VIADD R9, R19.reuse, 0x28 ;  /* 0x0000002813097836 */ /* 0x040fe40000000000 */
[----:B------:R-:W-:Y:S02]  /*8800*/  VIADD R11, R19, 0x38 ;  /* 0x00000038130b7836 */ /* 0x000fe40000000000 */
[----:B------:R-:W-:-:S02]  /*8810*/  VIADD R12, R22, 0x8 ;  /* 0x00000008160c7836 */ /* 0x000fc40000000000 */
[C---:B------:R-:W-:Y:S02]  /*8820*/  VIADD R13, R22.reuse, 0x10 ;  /* 0x00000010160d7836 */ /* 0x040fe40000000000 */
[C---:B------:R-:W-:Y:S02]  /*8830*/  VIADD R14, R22.reuse, 0x18 ;  /* 0x00000018160e7836 */ /* 0x040fe40000000000 */
[C---:B------:R-:W-:Y:S02]  /*8840*/  VIADD R15, R22.reuse, 0x20 ;  /* 0x00000020160f7836 */ /* 0x040fe40000000000 */
[C---:B------:R-:W-:Y:S02]  /*8850*/  VIADD R20, R22.reuse, 0x28 ;  /* 0x0000002816147836 */ /* 0x040fe40000000000 */
[C---:B------:R-:W-:Y:S02]  /*8860*/  VIADD R21, R22.reuse, 0x30 ;  /* 0x0000003016157836 */ /* 0x040fe40000000000 */
        /* <DEDUP_REMOVED lines=8> */
[----:B0-----:R-:W-:-:S07]  /*88f0*/  VIADD R35, R22, 0x78 ;  /* 0x0000007816237836 */ /* 0x001fce0000000000 */
.L_x_186:
[----:B-----5:R-:W-:Y:S02]  /*8900*/  LEA R36, R4, R26, 0x3 ;  /* 0x0000001a04247211 */ /* 0x020fe400078e18ff */
[----:B------:R-:W-:-:S04]  /*8910*/  SHF.L.U32 R37, R3, 0x1f, RZ ;  /* 0x0000001f03257819 */ /* 0x000fc800000006ff */
[----:B------:R-:W0:Y:S02]  /*8920*/  SYNCS.PHASECHK.TRANS64.TRYWAIT P0, [R36+URZ+0x48], R37 ;  /* 0x00004825240075a7 */ /* 0x000e24000800017f */
[----:B0-----:R-:W-:Y:S05]  /*8930*/  @!P0 BRA `(.L_x_183) ;  /* 0x0000002000048947 */ /* 0x001fea0003800000 */
.L_x_224:
[----:B------:R-:W-:Y:S01]  /*8940*/  ISETP.NE.AND P0, PT, R25, RZ, PT ;  /* 0x000000ff1900720c */ /* 0x000fe20003f05270 */
[----:B------:R-:W-:-:S04]  /*8950*/  UPRMT UR4, UR47, 0x9910, URZ ;  /* 0x000099102f047896 */ /* 0x000fc8000800003f */
[----:B------:R-:W-:-:S08]  /*8960*/  UISETP.NE.AND UP0, UPT, UR4, 0x2, UPT ;  /* 0x000000020400788c */ /* 0x000fd0000bf05270 */
[----:B0-----:R-:W0:Y:S02]  /*8970*/  @!P0 LDC R37, c[0x0][0x500] ;  /* 0x00014000ff258b82 */ /* 0x001e240000000800 */
[----:B0-----:R0:W-:Y:S01]  /*8980*/  @!P0 SYNCS.ARRIVE.TRANS64 RZ, [R36+URZ], R37 ;  /* 0x0000002524ff89a7 */ /* 0x0011e2000800003f */
[----:B------:R-:W-:-:S13]  /*8990*/  PLOP3.LUT P0, PT, PT, PT, UP0, 0x80, 0x0 ;  /* 0x000000000000781c */ /* 0x000fda0003f0f008 */
[----:B0-----:R-:W-:Y:S05]  /*89a0*/  @P0 BRA `(.L_x_184) ;  /* 0x0000000000040947 */ /* 0x001fea0003800000 */
[----:B------:R-:W-:Y:S01]  /*89b0*/  BPT.TRAP 0x1 ;  /* 0x000000040000795c */ /* 0x000fe20000300000 */
.L_x_184:
[----:B------:R-:W-:-:S13]  /*89c0*/  LOP3.LUT P0, RZ, R23, 0x2, RZ, 0xc0, !PT ;  /* 0x0000000217ff7812 */ /* 0x000fda000780c0ff */
[----:B------:R-:W-:Y:S05]  /*89d0*/  @P0 BRA `(.L_x_185) ;  /* 0x0000000000040947 */ /* 0x000fea0003800000 */
[----:B------:R-:W-:Y:S01]  /*89e0*/  BPT.TRAP 0x1 ;  /* 0x000000040000795c */ /* 0x000fe20000300000 */
.L_x_185:
[----:B------:R0:W-:Y:S01]  /*89f0*/  STL [R1+0x8], R17 ;  /* 0x0000081101007387 */ /* 0x0001e20000100800 */
[----:B------:R-:W-:Y:S01]  /*8a00*/  R2UR UR9, R36 ;  /* 0x00000000240972ca */ /* 0x000fe200000e0000 */
[C---:B------:R-:W-:Y:S01]  /*8a10*/  IMAD R36, R4.reuse, 0x2000, R26 ;  /* 0x0000200004247824 */ /* 0x040fe200078e021a */
[----:B------:R-:W-:-:S04]  /*8a20*/  R2UR UR13, R4 ;  /* 0x00000000040d72ca */ /* 0x000fc800000e0000 */
[----:B------:R-:W-:Y:S01]  /*8a30*/  R2UR UR16, R36 ;  /* 0x00000000241072ca */ /* 0x000fe200000e0000 */
[----:B0-----:R-:W-:-:S05]  /*8a40*/  VIADD R17, R26, 0x12200 ;  /* 0x000122001a117836 */ /* 0x001fca0000000000 */
[----:B------:R-:W-:Y:S02]  /*8a50*/  R2UR UR7, R17 ;  /* 0x00000000110772ca */ /* 0x000fe400000e0000 */
[----:B------:R0:W5:Y:S01]  /*8a60*/  LDL.LU R17, [R1+0x8] ;  /* 0x0000080001117983 */ /* 0x0001620000300800 */
[----:B------:R-:W-:Y:S01]  /*8a70*/  UIADD3 UR14, UP0, UR36, 0xf0, URZ ;  /* 0x000000f0240e7890 */ /* 0x000fe2000ff1e03f */
[----:B------:R-:W-:-:S03]  /*8a80*/  R2UR UR10, R19 ;  /* 0x00000000130a72ca */ /* 0x000fc600000e0000 */
[----:B------:R-:W-:Y:S01]  /*8a90*/  UIADD3 UR8, UR16, 0x200, URZ ;  /* 0x0000020010087890 */ /* 0x000fe2000fffe03f */
[----:B------:R-:W-:Y:S01]  /*8aa0*/  R2UR UR11, R0 ;  /* 0x00000000000b72ca */ /* 0x000fe200000e0000 */
[----:B------:R-:W-:Y:S01]  /*8ab0*/  UIADD3.X UR15, URZ, UR37, URZ, UP0, !UPT ;  /* 0x000000253f0f7290 */ /* 0x000fe200087fe43f */
[----:B------:R-:W-:Y:S01]  /*8ac0*/  R2UR UR12, R16 ;  /* 0x00000000100c72ca */ /* 0x000fe200000e0000 */
[----:B------:R-:W-:Y:S01]  /*8ad0*/  UIADD3 UR17, UR16, 0x600, URZ ;  /* 0x0000060010117890 */ /* 0x000fe2000fffe03f */
[----:B------:R-:W-:Y:S01]  /*8ae0*/  R2UR UR19, R5 ;  /* 0x00000000051372ca */ /* 0x000fe200000e0000 */
[----:B------:R-:W-:Y:S01]  /*8af0*/  UIADD3 UR18, UR16, 0xa00, URZ ;  /* 0x00000a0010127890 */ /* 0x000fe2000fffe03f */
[----:B------:R-:W-:Y:S01]  /*8b00*/  R2UR UR20, R6 ;  /* 0x00000000061472ca */ /* 0x000fe200000e0000 */
[----:B------:R-:W-:Y:S01]  /*8b10*/  UMOV UR4, 0x0 ;  /* 0x0000000000047882 */ /* 0x000fe20000000000 */
[----:B------:R-:W-:Y:S01]  /*8b20*/  R2UR UR21, R7 ;  /* 0x00000000071572ca */ /* 0x000fe200000e0000 */
[----:B------:R-:W-:Y:S01]  /*8b30*/  UMOV UR5, 0x10000000 ;  /* 0x1000000000057882 */ /* 0x000fe20000000000 */
[----:B------:R-:W-:Y:S01]  /*8b40*/  R2UR UR22, R8 ;  /* 0x00000000081672ca */ /* 0x000fe200000e0000 */
[----:B------:R-:W-:Y:S01]  /*8b50*/  UIADD3 UR6, UP1, UR36, 0x1f0, URZ ;  /* 0x000001f024067890 */ /* 0x000fe2000ff3e03f */
[----:B------:R-:W-:Y:S01]  /*8b60*/  R2UR UR23, R9 ;  /* 0x00000000091772ca */ /* 0x000fe200000e0000 */
[----:B------:R-:W-:Y:S01]  /*8b70*/  ULEA UR13, UR13, UR7, 0xe ;  /* 0x000000070d0d7291 */ /* 0x000fe2000f8e703f */
[----:B------:R-:W-:Y:S01]  /*8b80*/  VIADD R2, R2, 0xffffffff ;  /* 0xffffffff02027836 */ /* 0x000fe20000000000 */
[----:B------:R1:W-:Y:S01]  /*8b90*/  UTMALDG.3D [UR8], [UR14], desc[UR4] ;  /* 0x000004080e0075b4 */ /* 0x0003e20008011000 */
[----:B------:R-:W-:Y:S01]  /*8ba0*/  UIADD3.X UR7, URZ, UR37, URZ, UP1, !UPT ;  /* 0x000000253f077290 */ /* 0x000fe20008ffe43f */
[----:B------:R-:W-:-:S02]  /*8bb0*/  VIADD R4, R4, 0x1 ;  /* 0x0000000104047836 */ /* 0x000fc40000000000 */
[----:B------:R-:W-:Y:S01]  /*8bc0*/  ISETP.GT.AND P1, PT, R2, 0x1, PT ;  /* 0x000000010200780c */ /* 0x000fe20003f24270 */
[----:B------:R-:W-:Y:S02]  /*8bd0*/  VIADD R0, R0, 0x20 ;  /* 0x0000002000007836 */ /* 0x000fe40000000000 */
[----:B------:R-:W-:-:S04]  /*8be0*/  ISETP.NE.AND P0, PT, R4, 0x9, PT ;  /* 0x000000090400780c */ /* 0x000fc80003f05270 */
[----:B------:R-:W-:Y:S02]  /*8bf0*/  SEL R36, RZ, 0x1, P0 ;  /* 0x00000001ff247807 */ /* 0x000fe40000000000 */
[----:B------:R-:W-:Y:S02]  /*8c00*/  SEL R4, R4, RZ, P0 ;  /* 0x000000ff04047207 */ /* 0x000fe40000000000 */
[----:B------:R-:W-:Y:S01]  /*8c10*/  LOP3.LUT R3, R3, R36, RZ, 0x3c, !PT ;  /* 0x0000002403037212 */ /* 0x000fe200078e3cff */
[----:B-1----:R-:W-:Y:S01]  /*8c20*/  UMOV UR8, UR17 ;  /* 0x0000001100087c82 */ /* 0x002fe20008000000 */
[----:B------:R-:W-:Y:S01]  /*8c30*/  UMOV UR10, UR19 ;  /* 0x00000013000a7c82 */ /* 0x000fe20008000000 */
[----:B------:R-:W-:Y:S01]  /*8c40*/  UIADD3 UR17, UR16, 0xe00, URZ ;  /* 0x00000e0010117890 */ /* 0x000fe2000fffe03f */
[----:B------:R1:W-:Y:S01]  /*8c50*/  UTMALDG.3D [UR8], [UR14], desc[UR4] ;  /* 0x000004080e0075b4 */ /* 0x0003e20008011000 */
[----:B------:R-:W-:Y:S01]  /*8c60*/  R2UR UR19, R10 ;  /* 0x000000000a1372ca */ /* 0x000fe200000e0000 */
[----:B-1----:R-:W-:Y:S01]  /*8c70*/  UMOV UR8, UR18 ;  /* 0x0000001200087c82 */ /* 0x002fe20008000000 */
[----:B------:R-:W-:Y:S01]  /*8c80*/  UIADD3 UR18, UR16, 0x1200, URZ ;  /* 0x0000120010127890 */ /* 0x000fe2000fffe03f */
[----:B------:R-:W-:Y:S01]  /*8c90*/  UMOV UR10, UR20 ;  /* 0x00000014000a7c82 */ /* 0x000fe20008000000 */
[----:B------:R-:W-:Y:S01]  /*8ca0*/  R2UR UR20, R11 ;  /* 0x000000000b1472ca */ /* 0x000fe200000e0000 */
[----:B------:R1:W-:Y:S02]  /*8cb0*/  UTMALDG.3D [UR8], [UR14], desc[UR4] ;  /* 0x000004080e0075b4 */ /* 0x0003e40008011000 */
        /* <DEDUP_REMOVED lines=9> */
[----:B------:R1:W-:Y:S01]  /*8d50*/  UTMALDG.3D [UR8], [UR14], desc[UR4] ;  /* 0x000004080e0075b4 */ /* 0x0003e20008011000 */
[----:B------:R-:W-:Y:S01]  /*8d60*/  UIADD3 UR16, UR16, 0x1e00, URZ ;  /* 0x00001e0010107890 */ /* 0x000fe2000fffe03f */
[----:B-1----:R-:W-:Y:S01]  /*8d70*/  UMOV UR8, UR17 ;  /* 0x0000001100087c82 */ /* 0x002fe20008000000 */
        /* <DEDUP_REMOVED lines=11> */
[----:B------:R-:W-:Y:S01]  /*8e30*/  UIADD3 UR16, UR13, 0x800, URZ ;  /* 0x000008000d107890 */ /* 0x000fe2000fffe03f */
[----:B------:R1:W-:Y:S01]  /*8e40*/  UTMALDG.3D [UR8], [UR14], desc[UR4] ;  /* 0x000004080e0075b4 */ /* 0x0003e20008011000 */
[----:B------:R-:W-:Y:S01]  /*8e50*/  R2UR UR20, R15 ;  /* 0x000000000f1472ca */ /* 0x000fe200000e0000 */
[----:B-1----:R-:W-:Y:S01]  /*8e60*/  UMOV UR10, UR21 ;  /* 0x00000015000a7c82 */ /* 0x002fe20008000000 */
[----:B------:R-:W-:Y:S01]  /*8e70*/  UMOV UR8, UR13 ;  /* 0x0000000d00087c82 */ /* 0x000fe20008000000 */
[----:B------:R-:W-:Y:S01]  /*8e80*/  R2UR UR21, R20 ;  /* 0x00000000141572ca */ /* 0x000fe200000e0000 */
[----:B------:R1:W-:Y:S01]  /*8e90*/  UTMALDG.3D [UR8], [UR6], desc[UR4] ;  /* 0x00000408060075b4 */ /* 0x0003e20008011000 */
[----:B------:R-:W-:-:S02]  /*8ea0*/  UIADD3 UR14, UR13, 0x1400, URZ ;  /* 0x000014000d0e7890 */ /* 0x000fc4000fffe03f */
        /* <DEDUP_REMOVED lines=8> */
[----:B------:R-:W-:Y:S01]  /*8f30*/  UIADD3 UR16, UR13, 0x1c00, URZ ;  /* 0x00001c000d107890 */ /* 0x000fe2000fffe03f */
[----:B------:R1:W-:Y:S02]  /*8f40*/  UTMALDG.3D [UR8], [UR6], desc[UR4] ;  /* 0x00000408060075b4 */ /* 0x0003e40008011000 */
[----:B-1----:R-:W-:Y:S01]  /*8f50*/  UMOV UR8, UR18 ;  /* 0x0000001200087c82 */ /* 0x002fe20008000000 */
[----:B------:R-:W-:Y:S01]  /*8f60*/  R2UR UR18, R27 ;  /* 0x000000001b1272ca */ /* 0x000fe200000e0000 */
[----:B------:R-:W-:Y:S01]  /*8f70*/  UMOV UR10, UR19 ;  /* 0x00000013000a7c82 */ /* 0x000fe20008000000 */
[----:B------:R-:W-:Y:S01]  /*8f80*/  R2UR UR19, R29 ;  /* 0x000000001d1372ca */ /* 0x000fe200000e0000 */
[----:B------:R1:W-:Y:S02]  /*8f90*/  UTMALDG.3D [UR8], [UR6], desc[UR4] ;  /* 0x00000408060075b4 */ /* 0x0003e40008011000 */
[----:B-1----:R-:W-:Y:S01]  /*8fa0*/  UMOV UR8, UR17 ;  /* 0x0000001100087c82 */ /* 0x002fe20008000000 */
[----:B------:R-:W-:Y:S01]  /*8fb0*/  UMOV UR10, UR20 ;  /* 0x00000014000a7c82 */ /* 0x000fe20008000000 */
[----:B------:R-:W-:Y:S01]  /*8fc0*/  R2UR UR17, R28 ;  /* 0x000000001c1172ca */ /* 0x000fe200000e0000 */
[----:B------:R1:W-:Y:S01]  /*8fd0*/  UTMALDG.3D [UR8], [UR6], desc[UR4] ;  /* 0x00000408060075b4 */ /* 0x0003e20008011000 */
[----:B------:R-:W-:Y:S01]  /*8fe0*/  R2UR UR20, R30 ;  /* 0x000000001e1472ca */ /* 0x000fe200000e0000 */
[----:B-1----:R-:W-:Y:S01]  /*8ff0*/  UMOV UR8, UR14 ;  /* 0x0000000e00087c82 */ /* 0x002fe20008000000 */
[----:B------:R-:W-:Y:S01]  /*9000*/  UMOV UR10, UR21 ;  /* 0x00000015000a7c82 */ /* 0x000fe20008000000 */
[----:B------:R-:W-:Y:S01]  /*9010*/  UIADD3 UR14, UR13, 0x2000, URZ ;  /* 0x000020000d0e7890 */ /* 0x000fe2000fffe03f */
[----:B------:R1:W-:Y:S02]  /*9020*/  UTMALDG.3D [UR8], [UR6], desc[UR4] ;  /* 0x00000408060075b4 */ /* 0x0003e40008011000 */
[----:B-1----:R-:W-:Y:S01]  /*9030*/  UMOV UR8, UR15 ;  /* 0x0000000f00087c82 */ /* 0x002fe20008000000 */
[----:B------:R-:W-:Y:S01]  /*9040*/  UMOV UR10, UR22 ;  /* 0x00000016000a7c82 */ /* 0x000fe20008000000 */
[----:B------:R-:W-:Y:S01]  /*9050*/  UIADD3 UR15, UR13, 0x2400, URZ ;  /* 0x000024000d0f7890 */ /* 0x000fe2000fffe03f */
[----:B------:R1:W-:Y:S02]  /*9060*/  UTMALDG.3D [UR8], [UR6], desc[UR4] ;  /* 0x00000408060075b4 */ /* 0x0003e40008011000 */
[----:B-1----:R-:W-:Y:S01]  /*9070*/  UMOV UR10, UR18 ;  /* 0x00000012000a7c82 */ /* 0x002fe20008000000 */
[----:B------:R-:W-:Y:S01]  /*9080*/  R2UR UR18, R31 ;  /* 0x000000001f1272ca */ /* 0x000fe200000e0000 */
[----:B------:R-:W-:Y:S01]  /*9090*/  UMOV UR8, UR16 ;  /* 0x0000001000087c82 */ /* 0x000fe20008000000 */
[----:B------:R-:W-:Y:S01]  /*90a0*/  UIADD3 UR16, UR13, 0x2800, URZ ;  /* 0x000028000d107890 */ /* 0x000fe2000fffe03f */
[----:B------:R1:W-:Y:S02]  /*90b0*/  UTMALDG.3D [UR8], [UR6], desc[UR4] ;  /* 0x00000408060075b4 */ /* 0x0003e40008011000 */
        /* <DEDUP_REMOVED lines=16> */
[----:B------:R-:W-:Y:S01]  /*91c0*/  R2UR UR18, R35 ;  /* 0x00000000231272ca */ /* 0x000fe200000e0000 */
[----:B------:R-:W-:Y:S01]  /*91d0*/  UMOV UR8, UR14 ;  /* 0x0000000e00087c82 */ /* 0x000fe20008000000 */
[----:B------:R-:W-:Y:S01]  /*91e0*/  UIADD3 UR14, UR13, 0x3800, URZ ;  /* 0x000038000d0e7890 */ /* 0x000fe2000fffe03f */
[----:B------:R1:W-:Y:S01]  /*91f0*/  UTMALDG.3D [UR8], [UR6], desc[UR4] ;  /* 0x00000408060075b4 */ /* 0x0003e20008011000 */
[----:B------:R-:W-:Y:S01]  /*9200*/  UIADD3 UR13, UR13, 0x3c00, URZ ;  /* 0x00003c000d0d7890 */ /* 0x000fe2000fffe03f */
[----:B-1----:R-:W-:Y:S01]  /*9210*/  UMOV UR8, UR15 ;  /* 0x0000000f00087c82 */ /* 0x002fe20008000000 */
[----:B------:R-:W-:-:S02]  /*9220*/  UMOV UR10, UR17 ;  /* 0x00000011000a7c82 */ /* 0x000fc40008000000 */
[----:B------:R1:W-:Y:S02]  /*9230*/  UTMALDG.3D [UR8], [UR6], desc[UR4] ;  /* 0x00000408060075b4 */ /* 0x0003e40008011000 */
[----:B-1----:R-:W-:Y:S01]  /*9240*/  UMOV UR8, UR16 ;  /* 0x0000001000087c82 */ /* 0x002fe20008000000 */
[----:B------:R-:W-:Y:S02]  /*9250*/  UMOV UR10, UR19 ;  /* 0x00000013000a7c82 */ /* 0x000fe40008000000 */
[----:B------:R1:W-:Y:S02]  /*9260*/  UTMALDG.3D [UR8], [UR6], desc[UR4] ;  /* 0x00000408060075b4 */ /* 0x0003e40008011000 */
[----:B-1----:R-:W-:Y:S01]  /*9270*/  UMOV UR8, UR14 ;  /* 0x0000000e00087c82 */ /* 0x002fe20008000000 */
[----:B------:R-:W-:Y:S02]  /*9280*/  UMOV UR10, UR20 ;  /* 0x00000014000a7c82 */ /* 0x000fe40008000000 */
[----:B------:R1:W-:Y:S02]  /*9290*/  UTMALDG.3D [UR8], [UR6], desc[UR4] ;  /* 0x00000408060075b4 */ /* 0x0003e40008011000 */
[----:B-1----:R-:W-:Y:S01]  /*92a0*/  UMOV UR8, UR13 ;  /* 0x0000000d00087c82 */ /* 0x002fe20008000000 */
[----:B------:R-:W-:-:S02]  /*92b0*/  UMOV UR10, UR18 ;  /* 0x00000012000a7c82 */ /* 0x000fc40008000000 */
[----:B------:R0:W-:Y:S02]  /*92c0*/  UTMALDG.3D [UR8], [UR6], desc[UR4] ;  /* 0x00000408060075b4 */ /* 0x0001e40008011000 */
[----:B0-----:R-:W-:Y:S05]  /*92d0*/  @P1 BRA `(.L_x_186) ;  /* 0xfffffff400881947 */ /* 0x001fea000383ffff */
.L_x_180:
[----:B------:R-:W-:Y:S05]  /*92e0*/  BSYNC B6 ;  /* 0x0000000000067941 */ /* 0x000fea0003800000 */
.L_x_179:
[----:B------:R-:W2:Y:S01]  /*92f0*/  LDL.LU R34, [R1+0x4] ;  /* 0x0000040001227983 */ /* 0x000ea20000300800 */
[----:B------:R-:W-:Y:S01]  /*9300*/  IMAD.U32 R5, RZ, RZ, UR43 ;  /* 0x0000002bff057e24 */ /* 0x000fe2000f8e00ff */
[----:B------:R-:W-:Y:S02]  /*9310*/  ULDC.64 UR4, c[0x0][0x650] ;  /* 0x0001940000047ab9 */ /* 0x000fe40000000a00 */
[----:B------:R-:W3:Y:S01]  /*9320*/  LDL.LU R35, [R1] ;  /* 0x0000000001237983 */ /* 0x000ee20000300800 */
[----:B------:R-:W-:Y:S01]  /*9330*/  UISETP.GE.U32.AND UP0, UPT, UR43, 0x9, UPT ;  /* 0x000000092b00788c */ /* 0x000fe2000bf06070 */
[----:B------:R-:W-:Y:S01]  /*9340*/  BSSY B0, `(.L_x_187) ;  /* 0x0000071000007945 */ /* 0x000fe20003800000 */
[----:B------:R-:W-:Y:S02]  /*9350*/  IMAD.MOV.U32 R19, RZ, RZ, -0x1 ;  /* 0xffffffffff137424 */ /* 0x000fe400078e00ff */
[----:B------:R-:W-:Y:S02]  /*9360*/  IMAD.MOV.U32 R22, RZ, RZ, -0x1 ;  /* 0xffffffffff167424 */ /* 0x000fe400078e00ff */
[----:B------:R-:W-:Y:S01]  /*9370*/  PLOP3.LUT P1, PT, PT, PT, UP0, 0x80, 0x0 ;  /* 0x000000000000781c */ /* 0x000fe20003f2f008 */
[----:B------:R-:W-:Y:S01]  /*9380*/  IMAD.MOV.U32 R16, RZ, RZ, -0x1 ;  /* 0xffffffffff107424 */ /* 0x000fe200078e00ff */
[----:B--2---:R-:W-:Y:S01]  /*9390*/  LOP3.LUT P2, RZ, R34, 0xff, RZ, 0xc0, !PT ;  /* 0x000000ff22ff7812 */ /* 0x004fe2000784c0ff */
[----:B---3--:R-:W-:-:S05]  /*93a0*/  VIADD R0, R35, UR43 ;  /* 0x0000002b23007c36 */ /* 0x008fca0008000000 */
[----:B------:R-:W-:-:S07]  /*93b0*/  ISETP.GT.U32.AND P0, PT, R0, 0x8, PT ;  /* 0x000000080000780c */ /* 0x000fce0003f04070 */
[----:B------:R-:W0:Y:S01]  /*93c0*/  @P2 S2R R3, SR_CgaCtaId ;  /* 0x0000000000032919 */ /* 0x000e220000008800 */
[----:B------:R-:W-:Y:S02]  /*93d0*/  @P2 MOV R2, 0x400 ;  /* 0x0000040000022802 */ /* 0x000fe40000000f00 */
[----:B------:R-:W-:Y:S02]  /*93e0*/  ISETP.LT.U32.AND P0, PT, R5, 0x9, P0 ;  /* 0x000000090500780c */ /* 0x000fe40000701070 */
[----:B0-----:R-:W-:Y:S01]  /*93f0*/  @P2 LEA R4, R3, R2, 0x18 ;  /* 0x0000000203042211 */ /* 0x001fe200078ec0ff */
[----:B------:R-:W-:-:S03]  /*9400*/  IMAD.WIDE.U32 R2, R0, 0x38e38e39, RZ ;  /* 0x38e38e3900027825 */ /* 0x000fc600078e00ff */
[----:B------:R0:W-:Y:S01]  /*9410*/  @P2 SYNCS.ARRIVE.TRANS64.A1T0 RZ, [R4+URZ+0xc8], RZ ;  /* 0x0000c8ff04ff29a7 */ /* 0x0001e2000810003f */
[----:B------:R-:W-:Y:S02]  /*9420*/  IADD3 R18, P2, R18, UR38, RZ ;  /* 0x0000002612127c10 */ /* 0x000fe4000ff5e0ff */
[----:B------:R-:W-:Y:S02]  /*9430*/  SHF.R.U32.HI R5, RZ, 0x1, R3 ;  /* 0x00000001ff057819 */ /* 0x000fe40000011603 */
[----:B------:R-:W-:Y:S02]  /*9440*/  SEL R3, RZ, 0x1, !P0 ;  /* 0x00000001ff037807 */ /* 0x000fe40004000000 */
[----:B------:R-:W-:Y:S02]  /*9450*/  PRMT R2, RZ, 0x7610, R2 ;  /* 0x00007610ff027816 */ /* 0x000fe40000000002 */
[----:B------:R-:W-:Y:S01]  /*9460*/  LOP3.LUT R24, R24, R3, RZ, 0x3c, !PT ;  /* 0x0000000318187212 */ /* 0x000fe200078e3cff */
[----:B------:R-:W-:Y:S01]  /*9470*/  IMAD R3, R5, -0x9, R0 ;  /* 0xfffffff705037824 */ /* 0x000fe200078e0200 */
[----:B-----5:R-:W-:-:S02]  /*9480*/  IADD3.X R17, R17, UR44, RZ, P2, !PT ;  /* 0x0000002c11117c10 */ /* 0x020fc400097fe4ff */
[----:B------:R-:W-:Y:S02]  /*9490*/  ISETP.GE.U32.AND P0, PT, R18, UR4, PT ;  /* 0x0000000412007c0c */ /* 0x000fe4000bf06070 */
[----:B------:R0:W-:Y:S01]  /*94a0*/  STL [R1], R3 ;  /* 0x0000000301007387 */ /* 0x0001e20000100800 */
[----:B------:R-:W-:Y:S02]  /*94b0*/  @P1 LOP3.LUT R24, R24, 0x1, R5, 0x78, !PT ;  /* 0x0000000118181812 */ /* 0x000fe400078e7805 */
[----:B------:R-:W-:Y:S01]  /*94c0*/  ISETP.GE.U32.AND.EX P0, PT, R17, UR5, PT, P0 ;  /* 0x0000000511007c0c */ /* 0x000fe2000bf06100 */
[----:B------:R0:W-:Y:S01]  /*94d0*/  STL.S16 [R1+0x4], R2 ;  /* 0x0000040201007387 */ /* 0x0001e20000100600 */
[----:B------:R-:W-:-:S11]  /*94e0*/  PRMT R0, RZ, 0x7610, R0 ;  /* 0x00007610ff007816 */ /* 0x000fd60000000000 */
[----:B0-----:R-:W-:Y:S05]  /*94f0*/  @P0 BRA `(.L_x_188) ;  /* 0x0000000400540947 */ /* 0x001fea0003800000 */
[----:B------:R-:W-:Y:S01]  /*9500*/  ULDC.64 UR4, c[0x0][0x628] ;  /* 0x00018a0000047ab9 */ /* 0x000fe20000000a00 */
[----:B------:R-:W0:Y:S01]  /*9510*/  S2R R8, SR_CTAID.X ;  /* 0x0000000000087919 */ /* 0x000e220000002500 */
[----:B------:R-:W-:Y:S01]  /*9520*/  ISETP.NE.U32.AND P0, PT, RZ, UR4, PT ;  /* 0x00000004ff007c0c */ /* 0x000fe2000bf05070 */
[----:B------:R-:W-:Y:S01]  /*9530*/  ULDC UR7, c[0x0][0x630] ;  /* 0x00018c0000077ab9 */ /* 0x000fe20000000800 */
[----:B------:R-:W-:Y:S01]  /*9540*/  IMAD.MOV.U32 R2, RZ, RZ, R18 ;  /* 0x000000ffff027224 */ /* 0x000fe200078e0012 */
[----:B------:R-:W1:Y:S01]  /*9550*/  S2R R0, SR_CTAID.Y ;  /* 0x0000000000007919 */ /* 0x000e620000002600 */
[----:B------:R-:W-:Y:S01]  /*9560*/  ISETP.NE.AND.EX P0, PT, RZ, UR5, PT, P0 ;  /* 0x00000005ff007c0c */ /* 0x000fe2000bf05300 */
[----:B------:R-:W-:-:S12]  /*9570*/  IMAD.MOV.U32 R3, RZ, RZ, R17 ;  /* 0x000000ffff037224 */ /* 0x000fd800078e0011 */
[----:B------:R-:W-:Y:S05]  /*9580*/  @!P0 BRA `(.L_x_189) ;  /* 0x0000000000288947 */ /* 0x000fea0003800000 */
[----:B------:R-:W-:Y:S02]  /*9590*/  ULDC UR6, c[0x0][0x634] ;  /* 0x00018d0000067ab9 */ /* 0x000fe40000000800 */
[----:B------:R-:W-:-:S05]  /*95a0*/  IADD3 R7, P0, R18, UR6, RZ ;  /* 0x0000000612077c10 */ /* 0x000fca000ff1e0ff */
[----:B------:R-:W-:-:S04]  /*95b0*/  IMAD.X R9, RZ, RZ, R17, P0 ;  /* 0x000000ffff097224 */ /* 0x000fc800000e0611 */
[----:B------:R-:W-:-:S04]  /*95c0*/  IMAD.WIDE.U32 R4, R9, UR4, RZ ;  /* 0x0000000409047c25 */ /* 0x000fc8000f8e00ff */
[----:B------:R-:W-:-:S04]  /*95d0*/  IMAD.WIDE.U32 R4, P0, R7, UR5, R4 ;  /* 0x0000000507047c25 */ /* 0x000fc8000f800004 */
[----:B------:R-:W-:-:S04]  /*95e0*/  IMAD.WIDE.U32 R6, R7, UR4, RZ ;  /* 0x0000000407067c25 */ /* 0x000fc8000f8e00ff */
[----:B------:R-:W-:Y:S01]  /*95f0*/  IMAD.X R3, RZ, RZ, RZ, P0 ;  /* 0x000000ffff037224 */ /* 0x000fe200000e06ff */
[----:B------:R-:W-:Y:S01]  /*9600*/  IADD3 RZ, P0, R7, R4, RZ ;  /* 0x0000000407ff7210 */ /* 0x000fe20007f1e0ff */
[----:B------:R-:W-:-:S04]  /*9610*/  IMAD.MOV.U32 R2, RZ, RZ, R5 ;  /* 0x000000ffff027224 */ /* 0x000fc800078e0005 */
[----:B------:R-:W-:-:S08]  /*9620*/  IMAD.WIDE.U32.X R2, R9, UR5, R2, P0 ;  /* 0x0000000509027c25 */ /* 0x000fd000080e0402 */
.L_x_189:
[--C-:B------:R-:W-:Y:S01]  /*9630*/  SHF.R.U64 R16, R2, UR7, R3.reuse ;  /* 0x0000000702107c19 */ /* 0x100fe20008001203 */
[----:B------:R-:W-:Y:S01]  /*9640*/  ULDC.64 UR4, c[0x0][0x620] ;  /* 0x0001880000047ab9 */ /* 0x000fe20000000a00 */
[----:B------:R-:W-:Y:S01]  /*9650*/  SHF.R.U32.HI R2, RZ, UR7, R3 ;  /* 0x00000007ff027c19 */ /* 0x000fe20008011603 */
[----:B------:R-:W-:Y:S01]  /*9660*/  IMAD.MOV.U32 R3, RZ, RZ, R17 ;  /* 0x000000ffff037224 */ /* 0x000fe200078e0011 */
[----:B------:R-:W-:Y:S01]  /*9670*/  IADD3 R5, P0, RZ, -R16, RZ ;  /* 0x80000010ff057210 */ /* 0x000fe20007f1e0ff */
[----:B------:R-:W2:Y:S01]  /*9680*/  LDC R7, c[0x0][0x144] ;  /* 0x00005100ff077b82 */ /* 0x000ea20000000800 */
[----:B0-----:R-:W-:Y:S01]  /*9690*/  I2FP.F32.U32 R6, R8 ;  /* 0x0000000800067245 */ /* 0x001fe20000201000 */
[----:B------:R-:W-:Y:S01]  /*96a0*/  ULDC.64 UR8, c[0x0][0x640] ;  /* 0x0001900000087ab9 */ /* 0x000fe20000000a00 */
[----:B------:R-:W-:Y:S01]  /*96b0*/  ULDC UR6, c[0x0][0x608] ;  /* 0x0001820000067ab9 */ /* 0x000fe20000000800 */
[----:B------:R-:W-:Y:S01]  /*96c0*/  IMAD.X R2, RZ, RZ, ~R2, P0 ;  /* 0x000000ffff027224 */ /* 0x000fe200000e0e02 */
[----:B------:R-:W-:-:S03]  /*96d0*/  ISETP.NE.U32.AND P0, PT, RZ, UR8, PT ;  /* 0x00000008ff007c0c */ /* 0x000fc6000bf05070 */
[----:B------:R-:W-:Y:S01]  /*96e0*/  IMAD R4, R2, UR4, RZ ;  /* 0x0000000402047c24 */ /* 0x000fe2000f8e02ff */
[----:B------:R-:W-:Y:S01]  /*96f0*/  MOV R2, R18 ;  /* 0x0000001200027202 */ /* 0x000fe20000000f00 */
[----:B------:R-:W0:Y:S01]  /*9700*/  LDC R11, c[0x0][0x148] ;  /* 0x00005200ff0b7b82 */ /* 0x000e220000000800 */
[----:B------:R-:W-:-:S03]  /*9710*/  ISETP.NE.AND.EX P0, PT, RZ, UR9, PT, P0 ;  /* 0x00000009ff007c0c */ /* 0x000fc6000bf05300 */
[----:B------:R-:W-:Y:S01]  /*9720*/  IMAD.WIDE.U32 R2, R5, UR4, R2 ;  /* 0x0000000405027c25 */ /* 0x000fe2000f8e0002 */
[----:B------:R-:W-:-:S03]  /*9730*/  ULDC UR4, c[0x0][0x150] ;  /* 0x0000540000047ab9 */ /* 0x000fc60000000800 */
[----:B------:R-:W-:Y:S01]  /*9740*/  FMUL R6, R6, UR4 ;  /* 0x0000000406067c20 */ /* 0x000fe20008400000 */
[----:B------:R-:W-:Y:S01]  /*9750*/  IMAD R5, R5, UR5, R4 ;  /* 0x0000000505057c24 */ /* 0x000fe2000f8e0204 */
[----:B------:R-:W-:Y:S01]  /*9760*/  ULDC UR4, c[0x0][0x618] ;  /* 0x0001860000047ab9 */ /* 0x000fe20000000800 */
[----:B------:R-:W-:Y:S02]  /*9770*/  ULDC UR5, c[0x0][0x154] ;  /* 0x0000550000057ab9 */ /* 0x000fe40000000800 */
[----:B------:R-:W-:Y:S01]  /*9780*/  IMAD.IADD R3, R3, 0x1, R5 ;  /* 0x0000000103037824 */ /* 0x000fe200078e0205 */
[----:B------:R-:W3:Y:S04]  /*9790*/  F2I.U32.TRUNC.NTZ R6, R6 ;  /* 0x0000000600067305 */ /* 0x000ee8000020f000 */
[----:B------:R-:W-:-:S02]  /*97a0*/  SHF.R.U64 R9, R2, UR4, R3 ;  /* 0x0000000402097c19 */ /* 0x000fc40008001203 */
[----:B-1----:R-:W-:-:S05]  /*97b0*/  I2FP.F32.U32 R2, R0 ;  /* 0x0000000000027245 */ /* 0x002fca0000201000 */
[----:B------:R-:W-:Y:S01]  /*97c0*/  FMUL R4, R2, UR5 ;  /* 0x0000000502047c20 */ /* 0x000fe20008400000 */
[----:B------:R-:W-:Y:S01]  /*97d0*/  SHF.R.U32.HI R2, RZ, UR4, R3 ;  /* 0x00000004ff027c19 */ /* 0x000fe20008011603 */
[----:B------:R-:W-:Y:S02]  /*97e0*/  ULDC UR4, c[0x0][0x658] ;  /* 0x0001960000047ab9 */ /* 0x000fe40000000800 */
[----:B------:R1:W4:Y:S01]  /*97f0*/  F2I.U32.TRUNC.NTZ R14, R4 ;  /* 0x00000004000e7305 */ /* 0x000322000020f000 */
[----:B------:R-:W-:Y:S01]  /*9800*/  SHF.R.U64 R12, R9, UR6, R2 ;  /* 0x00000006090c7c19 */ /* 0x000fe20008001202 */
[----:B---3--:R-:W-:Y:S01]  /*9810*/  IMAD.MOV R6, RZ, RZ, -R6 ;  /* 0x000000ffff067224 */ /* 0x008fe200078e0a06 */
[----:B------:R-:W-:-:S03]  /*9820*/  SHF.R.U32.HI R3, RZ, UR6, R2 ;  /* 0x00000006ff037c19 */ /* 0x000fc60008011602 */
[----:B--2---:R-:W-:Y:S01]  /*9830*/  IMAD R8, R7, R6, R8 ;  /* 0x0000000607087224 */ /* 0x004fe200078e0208 */
[--C-:B------:R-:W-:Y:S02]  /*9840*/  SHF.R.U64 R10, R12, UR4, R3.reuse ;  /* 0x000000040c0a7c19 */ /* 0x100fe40008001203 */
[----:B------:R-:W-:-:S03]  /*9850*/  SHF.R.U32.HI R3, RZ, UR4, R3 ;  /* 0x00000004ff037c19 */ /* 0x000fc60008011603 */
[----:B------:R-:W-:Y:S01]  /*9860*/  IMAD.MOV.U32 R2, RZ, RZ, R10 ;  /* 0x000000ffff027224 */ /* 0x000fe200078e000a */
[----:B-1--4-:R-:W-:Y:S06]  /*9870*/  @!P0 BRA `(.L_x_190) ;  /* 0x0000000000288947 */ /* 0x012fec0003800000 */
        /* <DEDUP_REMOVED lines=10> */
.L_x_190:
[----:B------:R-:W1:Y:S01]  /*9920*/  LDC R4, c[0x0][0x65c] ;  /* 0x00019700ff047b82 */ /* 0x000e620000000800 */
[----:B------:R-:W-:Y:S01]  /*9930*/  ULDC UR4, c[0x0][0x648] ;  /* 0x0001920000047ab9 */ /* 0x000fe20000000800 */
[----:B------:R-:W-:Y:S01]  /*9940*/  LOP3.LUT R12, R12, UR45, RZ, 0xc0, !PT ;  /* 0x0000002d0c0c7c12 */ /* 0x000fe2000f8ec0ff */
[----:B------:R-:W-:Y:S01]  /*9950*/  IMAD.MOV R14, RZ, RZ, -R14 ;  /* 0x000000ffff0e7224 */ /* 0x000fe200078e0a0e */
[----:B------:R-:W-:Y:S01]  /*9960*/  SHF.R.U64 R3, R2, UR4, R3 ;  /* 0x0000000402037c19 */ /* 0x000fe20008001203 */
[----:B------:R-:W-:Y:S01]  /*9970*/  ULDC UR4, c[0x0][0x638] ;  /* 0x00018e0000047ab9 */ /* 0x000fe20000000800 */
[----:B------:R-:W-:Y:S01]  /*9980*/  LOP3.LUT R19, R9, UR40, RZ, 0xc0, !PT ;  /* 0x0000002809137c12 */ /* 0x000fe2000f8ec0ff */
[----:B------:R-:W-:Y:S02]  /*9990*/  ULDC UR5, c[0x0][0x610] ;  /* 0x0001840000057ab9 */ /* 0x000fe40000000800 */
[----:B------:R-:W-:Y:S02]  /*99a0*/  IMAD.MOV R5, RZ, RZ, -R3 ;  /* 0x000000ffff057224 */ /* 0x000fe400078e0a03 */
[----:B------:R-:W-:-:S02]  /*99b0*/  IMAD R3, R3, UR41, R12 ;  /* 0x0000002903037c24 */ /* 0x000fc4000f8e020c */
[----:B------:R-:W-:Y:S01]  /*99c0*/  IMAD R10, R5, UR4, R10 ;  /* 0x00000004050a7c24 */ /* 0x000fe2000f8e020a */
[----:B------:R-:W-:-:S03]  /*99d0*/  ULDC UR4, c[0x0][0x600] ;  /* 0x0001800000047ab9 */ /* 0x000fc60000000800 */
[----:B------:R-:W-:Y:S01]  /*99e0*/  IMAD R19, R10, UR4, R19 ;  /* 0x000000040a137c24 */ /* 0x000fe2000f8e0213 */
[----:B-1----:R-:W-:-:S13]  /*99f0*/  ISETP.NE.AND P0, PT, R4, 0x1, PT ;  /* 0x000000010400780c */ /* 0x002fda0003f05270 */
[----:B0-----:R-:W-:Y:S02]  /*9a00*/  @P0 IMAD R8, R11, R14, R0 ;  /* 0x0000000e0b080224 */ /* 0x001fe400078e0200 */
[----:B------:R-:W-:Y:S02]  /*9a10*/  IMAD.MOV.U32 R0, RZ, RZ, 0x1 ;  /* 0x00000001ff007424 */ /* 0x000fe400078e00ff */
[----:B------:R-:W-:-:S05]  /*9a20*/  IMAD R8, R3, UR5, R8 ;  /* 0x0000000503087c24 */ /* 0x000fca000f8e0208 */
[----:B------:R-:W-:Y:S02]  /*9a30*/  SEL R22, R19, R8, !P0 ;  /* 0x0000000813167207 */ /* 0x000fe40004000000 */
[----:B------:R-:W-:-:S07]  /*9a40*/  SEL R19, R8, R19, !P0 ;  /* 0x0000001308137207 */ /* 0x000fce0004000000 */
.L_x_188:
[----:B------:R-:W-:Y:S05]  /*9a50*/  BSYNC B0 ;  /* 0x0000000000007941 */ /* 0x000fea0003800000 */
.L_x_187:
[----:B------:R-:W-:-:S13]  /*9a60*/  LOP3.LUT P0, RZ, R0, 0xff, RZ, 0xc0, !PT ;  /* 0x000000ff00ff7812 */ /* 0x000fda000780c0ff */
[----:B------:R-:W-:Y:S05]  /*9a70*/  @P0 BRA `(.L_x_191) ;  /* 0xffffffe8006c0947 */ /* 0x000fea000383ffff */
[----:B------:R-:W-:Y:S05]  /*9a80*/  BSYNC B7 ;  /* 0x0000000000077941 */ /* 0x000fea0003800000 */
.L_x_177:
[----:B------:R-:W-:-:S03]  /*9a90*/  UMOV UR4, 0xffffffff ;  /* 0xffffffff00047882 */ /* 0x000fc60000000000 */
[----:B------:R-:W-:Y:S05]  /*9aa0*/  BRA.DIV UR4, `(.L_x_192) ;  /* 0x0000000e04bc7947 */ /* 0x000fea000b800000 */
[----:B------:R-:W-:-:S13]  /*9ab0*/  ELECT P6, URZ, PT ;  /* 0x00000000003f782f */ /* 0x000fda00038c0000 */
.L_x_227:
[----:B------:R-:W-:Y:S04]  /*9ac0*/  BSSY B0, `(.L_x_193) ;  /* 0x000005a000007945 */ /* 0x000fe80003800000 */
[----:B------:R-:W-:Y:S05]  /*9ad0*/  @!P6 BRA `(.L_x_194) ;  /* 0x000000040060e947 */ /* 0x000fea0003800000 */
[----:B------:R-:W-:-:S04]  /*9ae0*/  ULOP3.LUT UR4, UR42, 0x2, URZ, 0xfc, !UPT ;  /* 0x000000022a047892 */ /* 0x000fc8000f8efc3f */
[----:B------:R-:W-:-:S06]  /*9af0*/  UISETP.NE.AND UP0, UPT, UR4, 0x3, UPT ;  /* 0x000000030400788c */ /* 0x000fcc000bf05270 */
[----:B------:R-:W-:-:S13]  /*9b00*/  PLOP3.LUT P0, PT, PT, PT, UP0, 0x80, 0x0 ;  /* 0x000000000000781c */ /* 0x000fda0003f0f008 */
[----:B------:R-:W-:Y:S05]  /*9b10*/  @!P0 BRA `(.L_x_195) ;  /* 0x0000000000048947 */ /* 0x000fea0003800000 */
[----:B------:R-:W-:Y:S01]  /*9b20*/  BPT.TRAP 0x1 ;  /* 0x000000040000795c */ /* 0x000fe20000300000 */
.L_x_195:
[----:B------:R-:W2:Y:S01]  /*9b30*/  LDL.LU R2, [R1] ;  /* 0x0000000001027983 */ /* 0x000ea20000300800 */
[----:B------:R-:W-:Y:S02]  /*9b40*/  MOV R0, 0x400 ;  /* 0x0000040000007802 */ /* 0x000fe40000000f00 */
[----:B------:R-:W-:Y:S01]  /*9b50*/  SHF.L.U32 R4, R24, 0x1f, RZ ;  /* 0x0000001f18047819 */ /* 0x000fe200000006ff */
[----:B------:R-:W0:Y:S02]  /*9b60*/  S2R R3, SR_CgaCtaId ;  /* 0x0000000000037919 */ /* 0x000e240000008800 */
[----:B0-----:R-:W-:-:S05]  /*9b70*/  LEA R0, R3, R0, 0x18 ;  /* 0x0000000003007211 */ /* 0x001fca00078ec0ff */
[----:B------:R-:W-:-:S04]  /*9b80*/  VIADD R0, R0, 0x48 ;  /* 0x0000004800007836 */ /* 0x000fc80000000000 */
[C---:B--2---:R-:W-:Y:S02]  /*9b90*/  IMAD R7, R2.reuse, 0x8, R0 ;  /* 0x0000000802077824 */ /* 0x044fe400078e0200 */
[----:B------:R-:W-:Y:S02]  /*9ba0*/  VIADD R2, R2, 0x1 ;  /* 0x0000000102027836 */ /* 0x000fe40000000000 */
[----:B------:R-:W0:Y:S03]  /*9bb0*/  SYNCS.PHASECHK.TRANS64.TRYWAIT P0, [R7+URZ], R4 ;  /* 0x00000004070075a7 */ /* 0x000e26000800017f */
[----:B------:R-:W-:-:S04]  /*9bc0*/  ISETP.NE.AND P1, PT, R2, 0x9, PT ;  /* 0x000000090200780c */ /* 0x000fc80003f25270 */
[----:B------:R-:W-:Y:S02]  /*9bd0*/  SEL R3, RZ, 0x1, P1 ;  /* 0x00000001ff037807 */ /* 0x000fe40000800000 */
[----:B------:R-:W-:Y:S02]  /*9be0*/  SEL R9, R2, RZ, P1 ;  /* 0x000000ff02097207 */ /* 0x000fe40000800000 */
[----:B------:R-:W-:-:S03]  /*9bf0*/  LOP3.LUT R24, R24, R3, RZ, 0x3c, !PT ;  /* 0x0000000318187212 */ /* 0x000fc600078e3cff */
[----:B------:R-:W-:Y:S01]  /*9c00*/  IMAD R6, R9, 0x8, R0 ;  /* 0x0000000809067824 */ /* 0x000fe200078e0200 */
[----:B------:R-:W-:Y:S01]  /*9c10*/  SHF.L.U32 R5, R24, 0x1f, RZ ;  /* 0x0000001f18057819 */ /* 0x000fe200000006ff */
[----:B0-----:R-:W-:Y:S06]  /*9c20*/  @!P0 BRA `(.L_x_196) ;  /* 0x0000000c007c8947 */ /* 0x001fec0003800000 */
.L_x_228:
[----:B------:R-:W1:Y:S01]  /*9c30*/  SYNCS.PHASECHK.TRANS64.TRYWAIT P0, [R6+URZ], R5 ;  /* 0x00000005060075a7 */ /* 0x000e62000800017f */
[----:B------:R-:W-:-:S05]  /*9c40*/  VIADD R2, R9, 0x1 ;  /* 0x0000000109027836 */ /* 0x000fca0000000000 */
[----:B------:R-:W-:-:S04]  /*9c50*/  ISETP.NE.AND P1, PT, R2, 0x9, PT ;  /* 0x000000090200780c */ /* 0x000fc80003f25270 */
[----:B------:R-:W-:Y:S02]  /*9c60*/  SEL R3, RZ, 0x1, P1 ;  /* 0x00000001ff037807 */ /* 0x000fe40000800000 */
[----:B0-----:R-:W-:Y:S02]  /*9c70*/  SEL R7, R2, RZ, P1 ;  /* 0x000000ff02077207 */ /* 0x001fe40000800000 */
[----:B------:R-:W-:-:S03]  /*9c80*/  LOP3.LUT R24, R24, R3, RZ, 0x3c, !PT ;  /* 0x0000000318187212 */ /* 0x000fc600078e3cff */
[----:B------:R-:W-:Y:S01]  /*9c90*/  IMAD R9, R7, 0x8, R0 ;  /* 0x0000000807097824 */ /* 0x000fe200078e0200 */
[----:B------:R-:W-:Y:S01]  /*9ca0*/  SHF.L.U32 R4, R24, 0x1f, RZ ;  /* 0x0000001f18047819 */ /* 0x000fe200000006ff */
[----:B-1----:R-:W-:Y:S06]  /*9cb0*/  @!P0 BRA `(.L_x_197) ;  /* 0x0000000c006c8947 */ /* 0x002fec0003800000 */
.L_x_229:
[----:B------:R-:W1:Y:S01]  /*9cc0*/  SYNCS.PHASECHK.TRANS64.TRYWAIT P0, [R9+URZ], R4 ;  /* 0x00000004090075a7 */ /* 0x000e62000800017f */
[----:B------:R-:W-:-:S04]  /*9cd0*/  IADD3 R2, R7, 0x1, RZ ;  /* 0x0000000107027810 */ /* 0x000fc80007ffe0ff */
[----:B------:R-:W-:-:S04]  /*9ce0*/  ISETP.NE.AND P1, PT, R2, 0x9, PT ;  /* 0x000000090200780c */ /* 0x000fc80003f25270 */
[----:B------:R-:W-:Y:S02]  /*9cf0*/  SEL R3, RZ, 0x1, P1 ;  /* 0x00000001ff037807 */ /* 0x000fe40000800000 */
[----:B------:R-:W-:Y:S02]  /*9d00*/  SEL R7, R2, RZ, P1 ;  /* 0x000000ff02077207 */ /* 0x000fe40000800000 */
[----:B------:R-:W-:-:S03]  /*9d10*/  LOP3.LUT R24, R24, R3, RZ, 0x3c, !PT ;  /* 0x0000000318187212 */ /* 0x000fc600078e3cff */
[----:B0-----:R-:W-:Y:S01]  /*9d20*/  IMAD R6, R7, 0x8, R0 ;  /* 0x0000000807067824 */ /* 0x001fe200078e0200 */
[----:B------:R-:W-:Y:S01]  /*9d30*/  SHF.L.U32 R5, R24, 0x1f, RZ ;  /* 0x0000001f18057819 */ /* 0x000fe200000006ff */
[----:B-1----:R-:W-:Y:S06]  /*9d40*/  @!P0 BRA `(.L_x_198) ;  /* 0x0000000c005c8947 */ /* 0x002fec0003800000 */
.L_x_230:
[----:B------:R-:W1:Y:S01]  /*9d50*/  SYNCS.PHASECHK.TRANS64.TRYWAIT P0, [R6+URZ], R5 ;  /* 0x00000005060075a7 */ /* 0x000e62000800017f */
[----:B------:R-:W-:-:S05]  /*9d60*/  VIADD R2, R7, 0x1 ;  /* 0x0000000107027836 */ /* 0x000fca0000000000 */
[----:B------:R-:W-:-:S04]  /*9d70*/  ISETP.NE.AND P1, PT, R2, 0x9, PT ;  /* 0x000000090200780c */ /* 0x000fc80003f25270 */
[----:B------:R-:W-:Y:S02]  /*9d80*/  SEL R3, RZ, 0x1, P1 ;  /* 0x00000001ff037807 */ /* 0x000fe40000800000 */
[----:B------:R-:W-:Y:S02]  /*9d90*/  SEL R7, R2, RZ, P1 ;  /* 0x000000ff02077207 */ /* 0x000fe40000800000 */
[----:B------:R-:W-:-:S03]  /*9da0*/  LOP3.LUT R24, R24, R3, RZ, 0x3c, !PT ;  /* 0x0000000318187212 */ /* 0x000fc600078e3cff */
[----:B0-----:R-:W-:Y:S01]  /*9db0*/  IMAD R9, R7, 0x8, R0 ;  /* 0x0000000807097824 */ /* 0x001fe200078e0200 */
[----:B------:R-:W-:Y:S01]  /*9dc0*/  SHF.L.U32 R4, R24, 0x1f, RZ ;  /* 0x0000001f18047819 */ /* 0x000fe200000006ff */
[----:B-1----:R-:W-:Y:S06]  /*9dd0*/  @!P0 BRA `(.L_x_199) ;  /* 0x0000000c004c8947 */ /* 0x002fec0003800000 */
.L_x_231:
        /* <DEDUP_REMOVED lines=9> */
.L_x_232:
        /* <DEDUP_REMOVED lines=9> */
.L_x_233:
        /* <DEDUP_REMOVED lines=9> */
.L_x_234:
[----:B------:R-:W1:Y:S01]  /*9f90*/  SYNCS.PHASECHK.TRANS64.TRYWAIT P0, [R6+URZ], R5 ;  /* 0x00000005060075a7 */ /* 0x000e62000800017f */
[----:B------:R-:W-:-:S05]  /*9fa0*/  VIADD R2, R7, 0x1 ;  /* 0x0000000107027836 */ /* 0x000fca0000000000 */
[----:B------:R-:W-:-:S04]  /*9fb0*/  ISETP.NE.AND P1, PT, R2, 0x9, PT ;  /* 0x000000090200780c */ /* 0x000fc80003f25270 */
[----:B0-----:R-:W-:Y:S02]  /*9fc0*/  SEL R4, RZ, 0x1, P1 ;  /* 0x00000001ff047807 */ /* 0x001fe40000800000 */
[----:B------:R-:W-:Y:S02]  /*9fd0*/  SEL R3, R2, RZ, P1 ;  /* 0x000000ff02037207 */ /* 0x000fe40000800000 */
[----:B------:R-:W-:Y:S01]  /*9fe0*/  LOP3.LUT R4, R11, R4, RZ, 0x3c, !PT ;  /* 0x000000040b047212 */ /* 0x000fe200078e3cff */
[----:B-1----:R-:W-:Y:S06]  /*9ff0*/  @!P0 BRA `(.L_x_203) ;  /* 0x0000000c00148947 */ /* 0x002fec0003800000 */
.L_x_235:
[----:B------:R-:W-:Y:S01]  /*a000*/  IMAD R3, R3, 0x8, R0 ;  /* 0x0000000803037824 */ /* 0x000fe200078e0200 */
[----:B------:R-:W-:-:S07]  /*a010*/  SHF.L.U32 R0, R4, 0x1f, RZ ;  /* 0x0000001f04007819 */ /* 0x000fce00000006ff */
.L_x_204:
[----:B-1----:R1:W2:Y:S02]  /*a020*/  SYNCS.PHASECHK.TRANS64.TRYWAIT P0, [R3+URZ], R0 ;  /* 0x00000000030075a7 */ /* 0x0022a4000800017f */
[----:B--2---:R-:W-:Y:S05]  /*a030*/  @!P0 NANOSLEEP.SYNCS 0x989680 ;  /* 0x009896800000895d */ /* 0x004fea0003900000 */
[----:B------:R-:W2:Y:S02]  /*a040*/  @!P0 SYNCS.PHASECHK.TRANS64 P0, [R3+URZ], R0 ;  /* 0x00000000030085a7 */ /* 0x000ea4000800007f */
[----:B--2---:R-:W-:Y:S05]  /*a050*/  @!P0 BRA `(.L_x_204) ;  /* 0xfffffffc00f08947 */ /* 0x004fea000383ffff */
.L_x_194:
[----:B------:R-:W-:Y:S05]  /*a060*/  BSYNC B0 ;  /* 0x0000000000007941 */ /* 0x000fea0003800000 */
.L_x_193:
[----:B------:R-:W-:Y:S05]  /*a070*/  EXIT ;  /* 0x000000000000794d */ /* 0x000fea0003800000 */
.L_x_16:
[----:B0-----:R0:W1:Y:S02]  /*a080*/  SYNCS.PHASECHK.TRANS64.TRYWAIT P0, [R111+URZ+-0x8], R0 ;  /* 0xfffff8006f0075a7 */ /* 0x001064000800017f */
[----:B-1----:R-:W-:Y:S05]  /*a090*/  @!P0 NANOSLEEP.SYNCS 0x989680 ;  /* 0x009896800000895d */ /* 0x002fea0003900000 */
[----:B------:R-:W1:Y:S02]  /*a0a0*/  @!P0 SYNCS.PHASECHK.TRANS64 P0, [R111+URZ+-0x8], R0 ;  /* 0xfffff8006f0085a7 */ /* 0x000e64000800007f */
[----:B-1----:R-:W-:Y:S05]  /*a0b0*/  @!P0 BRA `(.L_x_16) ;  /* 0xfffffffc00f08947 */ /* 0x002fea000383ffff */
[----:B------:R-:W-:Y:S05]  /*a0c0*/  BRA `(.L_x_205) ;  /* 0xffffff7400e87947 */ /* 0x000fea000383ffff */
.L_x_20:
[----:B------:R-:W-:Y:S01]  /*a0d0*/  CS2R R12, SRZ ;  /* 0x00000000000c7805 */ /* 0x000fe2000001ff00 */
[----:B------:R-:W-:Y:S02]  /*a0e0*/  IMAD.MOV.U32 R11, RZ, RZ, 0x1f ;  /* 0x0000001fff0b7424 */ /* 0x000fe400078e00ff */
[----:B------:R-:W-:-:S07]  /*a0f0*/  IMAD.MOV.U32 R15, RZ, RZ, -0x1 ;  /* 0xffffffffff0f7424 */ /* 0x000fce00078e00ff */
[----:B-----5:R-:W-:Y:S05]  /*a100*/  WARPSYNC.COLLECTIVE R15, `(.L_x_206) ;  /* 0x000000000f087348 */ /* 0x020fea0003c00000 */
[----:B------:R0:W1:Y:S02]  /*a110*/  SHFL.IDX P6, R14, R13, R12, R11 ;  /* 0x0000000c0d0e7389 */ /* 0x00006400000c000b */
[----:B01---5:R-:W-:Y:S01]  /*a120*/  ENDCOLLECTIVE ;  /* 0x000000000000791b */ /* 0x023fe20003800000 */
.L_x_206:
[----:B------:R-:W-:Y:S05]  /*a130*/  BRA `(.L_x_207) ;  /* 0xffffff7800d87947 */ /* 0x000fea000383ffff */
.L_x_24:
[----:B-1----:R1:W2:Y:S02]  /*a140*/  SYNCS.PHASECHK.TRANS64.TRYWAIT P1, [R3+URZ], R0 ;  /* 0x00000000030075a7 */ /* 0x0022a4000802017f */
[----:B--2---:R-:W-:Y:S05]  /*a150*/  @!P1 NANOSLEEP.SYNCS 0x989680 ;  /* 0x009896800000995d */ /* 0x004fea0003900000 */
[----:B------:R-:W2:Y:S02]  /*a160*/  @!P1 SYNCS.PHASECHK.TRANS64 P1, [R3+URZ], R0 ;  /* 0x00000000030095a7 */ /* 0x000ea4000802007f */
[----:B--2---:R-:W-:Y:S05]  /*a170*/  @!P1 BRA `(.L_x_24) ;  /* 0xfffffffc00f09947 */ /* 0x004fea000383ffff */
[----:B------:R-:W-:Y:S05]  /*a180*/  BRA `(.L_x_23) ;  /* 0xffffff7800fc7947 */ /* 0x000fea000383ffff */
.L_x_26:
[----:B------:R-:W-:Y:S01]  /*a190*/  IMAD.MOV.U32 R118, RZ, RZ, 0x90 ;  /* 0x00000090ff767424 */ /* 0x000fe200078e00ff */
[----:B------:R-:W-:Y:S01]  /*a1a0*/  ISETP.NE.AND P3, PT, R125, RZ, PT ;  /* 0x000000ff7d00720c */ /* 0x000fe20003f65270 */
[C---:B------:R-:W-:Y:S01]  /*a1b0*/  IMAD.IADD R21, R26.reuse, 0x1, R115 ;  /* 0x000000011a157824 */ /* 0x040fe200078e0273 */
[----:B------:R-:W-:Y:S01]  /*a1c0*/  BSSY B0, `(.L_x_208) ;  /* 0x000000d000007945 */ /* 0x000fe20003800000 */
[----:B------:R-:W-:Y:S01]  /*a1d0*/  IMAD.IADD R23, R26, 0x1, R117 ;  /* 0x000000011a177824 */ /* 0x000fe200078e0275 */
[----:B------:R-:W-:Y:S01]  /*a1e0*/  SEL R118, R118, 0x70, !P3 ;  /* 0x0000007076767807 */ /* 0x000fe20005800000 */
[----:B------:R-:W-:Y:S01]  /*a1f0*/  IMAD.MOV.U32 R15, RZ, RZ, -0x1 ;  /* 0xffffffffff0f7424 */ /* 0x000fe200078e00ff */
[----:B------:R-:W-:Y:S01]  /*a200*/  LEA R7, R21, R114, 0x2 ;  /* 0x0000007215077211 */ /* 0x000fe200078e10ff */
[----:B------:R-:W-:Y:S01]  /*a210*/  IMAD R9, R23, 0x4, R114 ;  /* 0x0000000417097824 */ /* 0x000fe200078e0272 */
[----:B------:R-:W-:Y:S02]  /*a220*/  LEA R21, R21, UR45, 0x2 ;  /* 0x0000002d15157c11 */ /* 0x000fe4000f8e10ff */
[----:B------:R-:W-:Y:S01]  /*a230*/  LEA R23, R23, UR45, 0x2 ;  /* 0x0000002d17177c11 */ /* 0x000fe2000f8e10ff */
[----:B------:R-:W-:-:S02]  /*a240*/  IMAD.IADD R8, R7, 0x1, R118 ;  /* 0x0000000107087824 */ /* 0x000fc400078e0276 */
[----:B------:R-:W-:-:S07]  /*a250*/  IMAD.IADD R7, R118, 0x1, R9 ;  /* 0x0000000176077824 */ /* 0x000fce00078e0209 */
[----:B012345:R-:W-:Y:S05]  /*a260*/  WARPSYNC.COLLECTIVE R15, `(.L_x_209) ;  /* 0x000000000f087348 */ /* 0x03ffea0003c00000 */
[----:B------:R-:W-:Y:S01]  /*a270*/  NOP ;  /* 0x0000000000007918 */ /* 0x000fe20000000000 */
[----:B012345:R-:W-:Y:S01]  /*a280*/  ENDCOLLECTIVE ;  /* 0x000000000000791b */ /* 0x03ffe20003800000 */
.L_x_209:
[----:B------:R-:W-:Y:S05]  /*a290*/  BSYNC B0 ;  /* 0x0000000000007941 */ /* 0x000fea0003800000 */
.L_x_208:
[----:B------:R0:W-:Y:S01]  /*a2a0*/  STS [R21+0x12200], R0 ;  /* 0x0122000015007388 */ /* 0x0001e20000000800 */
[----:B------:R-:W-:-:S03]  /*a2b0*/  IMAD.MOV.U32 R15, RZ, RZ, -0x1 ;  /* 0xffffffffff0f7424 */ /* 0x000fc600078e00ff */
[----:B------:R0:W-:Y:S04]  /*a2c0*/  STS [R8], R3 ;  /* 0x0000000308007388 */ /* 0x0001e80000000800 */
[----:B------:R0:W-:Y:S04]  /*a2d0*/  STS [R23+0x12200], R4 ;  /* 0x0122000417007388 */ /* 0x0001e80000000800 */
[----:B------:R0:W-:Y:S04]  /*a2e0*/  STS [R7], R6 ;  /* 0x0000000607007388 */ /* 0x0001e80000000800 */
[----:B------:R0:W1:Y:S04]  /*a2f0*/  LDS R9, [R13+0x13200] ;  /* 0x013200000d097984 */ /* 0x0000680000000800 */
[----:B------:R0:W2:Y:S04]  /*a300*/  LDS R11, [R2+0x1000] ;  /* 0x00100000020b7984 */ /* 0x0000a80000000800 */
[----:B------:R0:W3:Y:S04]  /*a310*/  LDS R10, [R14+0x13200] ;  /* 0x013200000e0a7984 */ /* 0x0000e80000000800 */
[----:B------:R0:W4:Y:S02]  /*a320*/  LDS R12, [R5+0x1000] ;  /* 0x00100000050c7984 */ /* 0x0001240000000800 */
[----:B01234-:R-:W-:Y:S05]  /*a330*/  WARPSYNC.COLLECTIVE R15, `(.L_x_210) ;  /* 0x000000000f087348 */ /* 0x01ffea0003c00000 */
[----:B------:R-:W-:Y:S01]  /*a340*/  NOP ;  /* 0x0000000000007918 */ /* 0x000fe20000000000 */
[----:B01234-:R-:W-:Y:S01]  /*a350*/  ENDCOLLECTIVE ;  /* 0x000000000000791b */ /* 0x01ffe20003800000 */
.L_x_210:
[----:B------:R0:W-:Y:S04]  /*a360*/  STS [R21+0x13200], R9 ;  /* 0x0132000915007388 */ /* 0x0001e80000000800 */
[----:B------:R0:W-:Y:S04]  /*a370*/  STS [R8+0x1000], R11 ;  /* 0x0010000b08007388 */ /* 0x0001e80000000800 */
[----:B------:R0:W-:Y:S04]  /*a380*/  STS [R23+0x13200], R10 ;  /* 0x0132000a17007388 */ /* 0x0001e80000000800 */
[----:B------:R0:W-:Y:S04]  /*a390*/  STS [R7+0x1000], R12 ;  /* 0x0010000c07007388 */ /* 0x0001e80000000800 */
[----:B------:R0:W1:Y:S04]  /*a3a0*/  LDS R0, [R13+0x14200] ;  /* 0x014200000d007984 */ /* 0x0000680000000800 */
[----:B------:R0:W2:Y:S04]  /*a3b0*/  LDS R3, [R2+0x2000] ;  /* 0x0020000002037984 */ /* 0x0000a80000000800 */
[----:B------:R0:W3:Y:S04]  /*a3c0*/  LDS R4, [R14+0x14200] ;  /* 0x014200000e047984 */ /* 0x0000e80000000800 */
[----:B------:R0:W4:Y:S02]  /*a3d0*/  LDS R6, [R5+0x2000] ;  /* 0x0020000005067984 */ /* 0x0001240000000800 */
[----:B01234-:R-:W-:Y:S05]  /*a3e0*/  WARPSYNC.COLLECTIVE R15, `(.L_x_211) ;  /* 0x000000000f087348 */ /* 0x01ffea0003c00000 */
[----:B------:R-:W-:Y:S01]  /*a3f0*/  NOP ;  /* 0x0000000000007918 */ /* 0x000fe20000000000 */
[----:B01234-:R-:W-:Y:S01]  /*a400*/  ENDCOLLECTIVE ;  /* 0x000000000000791b */ /* 0x01ffe20003800000 */
.L_x_211:
        /* <DEDUP_REMOVED lines=11> */
.L_x_212:
[----:B------:R-:W-:Y:S05]  /*a4c0*/  BRA `(.L_x_213) ;  /* 0xffffff7c00b47947 */ /* 0x000fea000383ffff */
.L_x_30:
[----:B0-----:R0:W1:Y:S02]  /*a4d0*/  SYNCS.PHASECHK.TRANS64.TRYWAIT P1, [R126+URZ], R131 ;  /* 0x000000837e0075a7 */ /* 0x001064000802017f */
[----:B-1----:R-:W-:Y:S05]  /*a4e0*/  @!P1 NANOSLEEP.SYNCS 0x989680 ;  /* 0x009896800000995d */ /* 0x002fea0003900000 */
[----:B------:R-:W1:Y:S02]  /*a4f0*/  @!P1 SYNCS.PHASECHK.TRANS64 P1, [R126+URZ], R131 ;  /* 0x000000837e0095a7 */ /* 0x000e64000802007f */
[----:B-1----:R-:W-:Y:S05]  /*a500*/  @!P1 BRA `(.L_x_30) ;  /* 0xfffffffc00f09947 */ /* 0x002fea000383ffff */
[----:B------:R-:W-:Y:S05]  /*a510*/  BRA `(.L_x_29) ;  /* 0xffffff8400cc7947 */ /* 0x000fea000383ffff */
.L_x_38:
[----:B------:R0:W0:Y:S02]  /*a520*/  SYNCS.PHASECHK.TRANS64.TRYWAIT P1, [R23+URZ], R132 ;  /* 0x00000084170075a7 */ /* 0x000024000802017f */
[----:B0-----:R-:W-:Y:S05]  /*a530*/  @!P1 NANOSLEEP.SYNCS 0x989680 ;  /* 0x009896800000995d */ /* 0x001fea0003900000 */
[----:B------:R-:W0:Y:S02]  /*a540*/  @!P1 SYNCS.PHASECHK.TRANS64 P1, [R23+URZ], R132 ;  /* 0x00000084170095a7 */ /* 0x000e24000802007f */
[----:B0-----:R-:W-:Y:S05]  /*a550*/  @!P1 BRA `(.L_x_38) ;  /* 0xfffffffc00f09947 */ /* 0x001fea000383ffff */
[----:B------:R-:W-:Y:S05]  /*a560*/  BRA `(.L_x_37) ;  /* 0xffffff9000fc7947 */ /* 0x000fea000383ffff */
.L_x_39:
[--C-:B------:R-:W-:Y:S01]  /*a570*/  IMAD.IADD R13, R115, 0x1, R126.reuse ;  /* 0x00000001730d7824 */ /* 0x100fe200078e027e */
[----:B------:R-:W-:Y:S01]  /*a580*/  BSSY B0, `(.L_x_214) ;  /* 0x000000c000007945 */ /* 0x000fe20003800000 */
[----:B0-----:R-:W-:Y:S02]  /*a590*/  IMAD.IADD R5, R117, 0x1, R126 ;  /* 0x0000000175057824 */ /* 0x001fe400078e027e */
[C-C-:B------:R-:W-:Y:S01]  /*a5a0*/  IMAD R21, R13.reuse, 0x4, R114.reuse ;  /* 0x000000040d157824 */ /* 0x140fe200078e0272 */
[----:B------:R-:W-:Y:S01]  /*a5b0*/  LEA R13, R13, UR45, 0x2 ;  /* 0x0000002d0d0d7c11 */ /* 0x000fe2000f8e10ff */
[C---:B------:R-:W-:Y:S01]  /*a5c0*/  IMAD R23, R5.reuse, 0x4, R114 ;  /* 0x0000000405177824 */ /* 0x040fe200078e0272 */
[----:B------:R-:W-:Y:S01]  /*a5d0*/  LEA R14, R5, UR45, 0x2 ;  /* 0x0000002d050e7c11 */ /* 0x000fe2000f8e10ff */
[C---:B------:R-:W-:Y:S02]  /*a5e0*/  IMAD.IADD R21, R118.reuse, 0x1, R21 ;  /* 0x0000000176157824 */ /* 0x040fe400078e0215 */
[----:B------:R-:W-:-:S02]  /*a5f0*/  IMAD.IADD R23, R118, 0x1, R23 ;  /* 0x0000000176177824 */ /* 0x000fc400078e0217 */
[----:B------:R-:W-:-:S07]  /*a600*/  IMAD.MOV.U32 R15, RZ, RZ, -0x1 ;  /* 0xffffffffff0f7424 */ /* 0x000fce00078e00ff */
[----:B-12345:R-:W-:Y:S05]  /*a610*/  WARPSYNC.COLLECTIVE R15, `(.L_x_215) ;  /* 0x000000000f087348 */ /* 0x03efea0003c00000 */
[----:B------:R-:W-:Y:S01]  /*a620*/  NOP ;  /* 0x0000000000007918 */ /* 0x000fe20000000000 */
[----:B-12345:R-:W-:Y:S01]  /*a630*/  ENDCOLLECTIVE ;  /* 0x000000000000791b */ /* 0x03efe20003800000 */
.L_x_215:
[----:B------:R-:W-:Y:S05]  /*a640*/  BSYNC B0 ;  /* 0x0000000000007941 */ /* 0x000fea0003800000 */
.L_x_214:
        /* <DEDUP_REMOVED lines=12> */
.L_x_216:
        /* <DEDUP_REMOVED lines=11> */
.L_x_217:
        /* <DEDUP_REMOVED lines=11> */
.L_x_218:
[----:B------:R-:W-:Y:S05]  /*a870*/  BRA `(.L_x_219) ;  /* 0xffffff9400247947 */ /* 0x000fea000383ffff */
.L_x_45:
[----:B-1----:R1:W2:Y:S02]  /*a880*/  SYNCS.PHASECHK.TRANS64.TRYWAIT P0, [R111+URZ+0x8], R0 ;  /* 0x000008006f0075a7 */ /* 0x0022a4000800017f */
[----:B--2---:R-:W-:Y:S05]  /*a890*/  @!P0 NANOSLEEP.SYNCS 0x989680 ;  /* 0x009896800000895d */ /* 0x004fea0003900000 */
[----:B------:R-:W2:Y:S02]  /*a8a0*/  @!P0 SYNCS.PHASECHK.TRANS64 P0, [R111+URZ+0x8], R0 ;  /* 0x000008006f0085a7 */ /* 0x000ea4000800007f */
[----:B--2---:R-:W-:Y:S05]  /*a8b0*/  @!P0 BRA `(.L_x_45) ;  /* 0xfffffffc00f08947 */ /* 0x004fea000383ffff */
[----:B------:R-:W-:Y:S05]  /*a8c0*/  BRA `(.L_x_220) ;  /* 0xffffff9c00a07947 */ /* 0x000fea000383ffff */
.L_x_178:
[----:B------:R-:W-:Y:S01]  /*a8d0*/  BSSY B0, `(.L_x_221) ;  /* 0x0000006000007945 */ /* 0x000fe20003800000 */
[----:B------:R-:W-:-:S07]  /*a8e0*/  IMAD.MOV.U32 R15, RZ, RZ, -0x1 ;  /* 0xffffffffff0f7424 */ /* 0x000fce00078e00ff */
[----:B-----5:R-:W-:Y:S05]  /*a8f0*/  WARPSYNC.COLLECTIVE R15, `(.L_x_222) ;  /* 0x000000000f0c7348 */ /* 0x020fea0003c00000 */
[----:B------:R-:W-:Y:S02]  /*a900*/  ELECT P6, UR62, PT ;  /* 0x00000000003e782f */ /* 0x000fe400038c0000 */
[----:B------:R-:W-:Y:S01]  /*a910*/  MOV R14, UR62 ;  /* 0x0000003e000e7c02 */ /* 0x000fe20008000f00 */
[----:B-----5:R-:W-:Y:S10]  /*a920*/  ENDCOLLECTIVE ;  /* 0x000000000000791b */ /* 0x020ff40003800000 */
.L_x_222:
[----:B------:R-:W-:Y:S05]  /*a930*/  BSYNC B0 ;  /* 0x0000000000007941 */ /* 0x000fea0003800000 */
.L_x_221:
[----:B------:R-:W-:Y:S05]  /*a940*/  BRA `(.L_x_223) ;  /* 0xffffffd800c47947 */ /* 0x000fea000383ffff */
.L_x_183:
[----:B0-----:R0:W1:Y:S02]  /*a950*/  SYNCS.PHASECHK.TRANS64.TRYWAIT P0, [R36+URZ+0x48], R37 ;  /* 0x00004825240075a7 */ /* 0x001064000800017f */
[----:B-1----:R-:W-:Y:S05]  /*a960*/  @!P0 NANOSLEEP.SYNCS 0x989680 ;  /* 0x009896800000895d */ /* 0x002fea0003900000 */
[----:B------:R-:W1:Y:S02]  /*a970*/  @!P0 SYNCS.PHASECHK.TRANS64 P0, [R36+URZ+0x48], R37 ;  /* 0x00004825240085a7 */ /* 0x000e64000800007f */
[----:B-1----:R-:W-:Y:S05]  /*a980*/  @!P0 BRA `(.L_x_183) ;  /* 0xfffffffc00f08947 */ /* 0x002fea000383ffff */
[----:B------:R-:W-:Y:S05]  /*a990*/  BRA `(.L_x_224) ;  /* 0xffffffdc00e87947 */ /* 0x000fea000383ffff */
.L_x_192:
[----:B------:R-:W-:Y:S01]  /*a9a0*/  BSSY B0, `(.L_x_225) ;  /* 0x0000006000007945 */ /* 0x000fe20003800000 */
[----:B------:R-:W-:-:S07]  /*a9b0*/  IMAD.MOV.U32 R15, RZ, RZ, -0x1 ;  /* 0xffffffffff0f7424 */ /* 0x000fce00078e00ff */
[----:B-----5:R-:W-:Y:S05]  /*a9c0*/  WARPSYNC.COLLECTIVE R15, `(.L_x_226) ;  /* 0x000000000f0c7348 */ /* 0x020fea0003c00000 */
[----:B------:R-:W-:Y:S02]  /*a9d0*/  ELECT P6, UR62, PT ;  /* 0x00000000003e782f */ /* 0x000fe400038c0000 */
[----:B------:R-:W-:Y:S01]  /*a9e0*/  MOV R14, UR62 ;  /* 0x0000003e000e7c02 */ /* 0x000fe20008000f00 */
[----:B-----5:R-:W-:Y:S10]  /*a9f0*/  ENDCOLLECTIVE ;  /* 0x000000000000791b */ /* 0x020ff40003800000 */
.L_x_226:
[----:B------:R-:W-:Y:S05]  /*aa00*/  BSYNC B0 ;  /* 0x0000000000007941 */ /* 0x000fea0003800000 */
.L_x_225:
[----:B------:R-:W-:Y:S05]  /*aa10*/  BRA `(.L_x_227) ;  /* 0xfffffff000287947 */ /* 0x000fea000383ffff */
.L_x_196:
[----:B0-----:R0:W1:Y:S02]  /*aa20*/  SYNCS.PHASECHK.TRANS64.TRYWAIT P0, [R7+URZ], R4 ;  /* 0x00000004070075a7 */ /* 0x001064000800017f */
[----:B-1----:R-:W-:Y:S05]  /*aa30*/  @!P0 NANOSLEEP.SYNCS 0x989680 ;  /* 0x009896800000895d */ /* 0x002fea0003900000 */
[----:B------:R-:W1:Y:S02]  /*aa40*/  @!P0 SYNCS.PHASECHK.TRANS64 P0, [R7+URZ], R4 ;  /* 0x00000004070085a7 */ /* 0x000e64000800007f */
[----:B-1----:R-:W-:Y:S05]  /*aa50*/  @!P0 BRA `(.L_x_196) ;  /* 0xfffffffc00f08947 */ /* 0x002fea000383ffff */
[----:B------:R-:W-:Y:S05]  /*aa60*/  BRA `(.L_x_228) ;  /* 0xfffffff000707947 */ /* 0x000fea000383ffff */
.L_x_197:
[----:B0-----:R0:W1:Y:S02]  /*aa70*/  SYNCS.PHASECHK.TRANS64.TRYWAIT P0, [R6+URZ], R5 ;  /* 0x00000005060075a7 */ /* 0x001064000800017f */
[----:B-1----:R-:W-:Y:S05]  /*aa80*/  @!P0 NANOSLEEP.SYNCS 0x989680 ;  /* 0x009896800000895d */ /* 0x002fea0003900000 */
[----:B------:R-:W1:Y:S02]  /*aa90*/  @!P0 SYNCS.PHASECHK.TRANS64 P0, [R6+URZ], R5 ;  /* 0x00000005060085a7 */ /* 0x000e64000800007f */
[----:B-1----:R-:W-:Y:S05]  /*aaa0*/  @!P0 BRA `(.L_x_197) ;  /* 0xfffffffc00f08947 */ /* 0x002fea000383ffff */
[----:B------:R-:W-:Y:S05]  /*aab0*/  BRA `(.L_x_229) ;  /* 0xfffffff000807947 */ /* 0x000fea000383ffff */
.L_x_198:
[----:B0-----:R0:W1:Y:S02]  /*aac0*/  SYNCS.PHASECHK.TRANS64.TRYWAIT P0, [R9+URZ], R4 ;  /* 0x00000004090075a7 */ /* 0x001064000800017f */
[----:B-1----:R-:W-:Y:S05]  /*aad0*/  @!P0 NANOSLEEP.SYNCS 0x989680 ;  /* 0x009896800000895d */ /* 0x002fea0003900000 */
[----:B------:R-:W1:Y:S02]  /*aae0*/  @!P0 SYNCS.PHASECHK.TRANS64 P0, [R9+URZ], R4 ;  /* 0x00000004090085a7 */ /* 0x000e64000800007f */
[----:B-1----:R-:W-:Y:S05]  /*aaf0*/  @!P0 BRA `(.L_x_198) ;  /* 0xfffffffc00f08947 */ /* 0x002fea000383ffff */
[----:B------:R-:W-:Y:S05]  /*ab00*/  BRA `(.L_x_230) ;  /* 0xfffffff000907947 */ /* 0x000fea000383ffff */
.L_x_199:
[----:B0-----:R0:W1:Y:S02]  /*ab10*/  SYNCS.PHASECHK.TRANS64.TRYWAIT P0, [R6+URZ], R5 ;  /* 0x00000005060075a7 */ /* 0x001064000800017f */
[----:B-1----:R-:W-:Y:S05]  /*ab20*/  @!P0 NANOSLEEP.SYNCS 0x989680 ;  /* 0x009896800000895d */ /* 0x002fea0003900000 */
[----:B------:R-:W1:Y:S02]  /*ab30*/  @!P0 SYNCS.PHASECHK.TRANS64 P0, [R6+URZ], R5 ;  /* 0x00000005060085a7 */ /* 0x000e64000800007f */
[----:B-1----:R-:W-:Y:S05]  /*ab40*/  @!P0 BRA `(.L_x_199) ;  /* 0xfffffffc00f08947 */ /* 0x002fea000383ffff */
[----:B------:R-:W-:Y:S05]  /*ab50*/  BRA `(.L_x_231) ;  /* 0xfffffff000a07947 */ /* 0x000fea000383ffff */
.L_x_200:
[----:B0-----:R0:W1:Y:S02]  /*ab60*/  SYNCS.PHASECHK.TRANS64.TRYWAIT P0, [R9+URZ], R4 ;  /* 0x00000004090075a7 */ /* 0x001064000800017f */
[----:B-1----:R-:W-:Y:S05]  /*ab70*/  @!P0 NANOSLEEP.SYNCS 0x989680 ;  /* 0x009896800000895d */ /* 0x002fea0003900000 */
[----:B------:R-:W1:Y:S02]  /*ab80*/  @!P0 SYNCS.PHASECHK.TRANS64 P0, [R9+URZ], R4 ;  /* 0x00000004090085a7 */ /* 0x000e64000800007f */
[----:B-1----:R-:W-:Y:S05]  /*ab90*/  @!P0 BRA `(.L_x_200) ;  /* 0xfffffffc00f08947 */ /* 0x002fea000383ffff */
[----:B------:R-:W-:Y:S05]  /*aba0*/  BRA `(.L_x_232) ;  /* 0xfffffff000b07947 */ /* 0x000fea000383ffff */
.L_x_201:
[----:B0-----:R0:W1:Y:S02]  /*abb0*/  SYNCS.PHASECHK.TRANS64.TRYWAIT P0, [R6+URZ], R5 ;  /* 0x00000005060075a7 */ /* 0x001064000800017f */
[----:B-1----:R-:W-:Y:S05]  /*abc0*/  @!P0 NANOSLEEP.SYNCS 0x989680 ;  /* 0x009896800000895d */ /* 0x002fea0003900000 */
[----:B------:R-:W1:Y:S02]  /*abd0*/  @!P0 SYNCS.PHASECHK.TRANS64 P0, [R6+URZ], R5 ;  /* 0x00000005060085a7 */ /* 0x000e64000800007f */
[----:B-1----:R-:W-:Y:S05]  /*abe0*/  @!P0 BRA `(.L_x_201) ;  /* 0xfffffffc00f08947 */ /* 0x002fea000383ffff */
[----:B------:R-:W-:Y:S05]  /*abf0*/  BRA `(.L_x_233) ;  /* 0xfffffff000c07947 */ /* 0x000fea000383ffff */
.L_x_202:
[----:B0-----:R0:W1:Y:S02]  /*ac00*/  SYNCS.PHASECHK.TRANS64.TRYWAIT P0, [R9+URZ], R4 ;  /* 0x00000004090075a7 */ /* 0x001064000800017f */
[----:B-1----:R-:W-:Y:S05]  /*ac10*/  @!P0 NANOSLEEP.SYNCS 0x989680 ;  /* 0x009896800000895d */ /* 0x002fea0003900000 */
[----:B------:R-:W1:Y:S02]  /*ac20*/  @!P0 SYNCS.PHASECHK.TRANS64 P0, [R9+URZ], R4 ;  /* 0x00000004090085a7 */ /* 0x000e64000800007f */
[----:B-1----:R-:W-:Y:S05]  /*ac30*/  @!P0 BRA `(.L_x_202) ;  /* 0xfffffffc00f08947 */ /* 0x002fea000383ffff */
[----:B------:R-:W-:Y:S05]  /*ac40*/  BRA `(.L_x_234) ;  /* 0xfffffff000d07947 */ /* 0x000fea000383ffff */
.L_x_203:
[----:B0-----:R0:W1:Y:S02]  /*ac50*/  SYNCS.PHASECHK.TRANS64.TRYWAIT P0, [R6+URZ], R5 ;  /* 0x00000005060075a7 */ /* 0x001064000800017f */
[----:B-1----:R-:W-:Y:S05]  /*ac60*/  @!P0 NANOSLEEP.SYNCS 0x989680 ;  /* 0x009896800000895d */ /* 0x002fea0003900000 */
[----:B------:R-:W1:Y:S02]  /*ac70*/  @!P0 SYNCS.PHASECHK.TRANS64 P0, [R6+URZ], R5 ;  /* 0x00000005060085a7 */ /* 0x000e64000800007f */
[----:B-1----:R-:W-:Y:S05]  /*ac80*/  @!P0 BRA `(.L_x_203) ;  /* 0xfffffffc00f08947 */ /* 0x002fea000383ffff */
[----:B------:R-:W-:Y:S05]  /*ac90*/  BRA `(.L_x_235) ;  /* 0xfffffff000d87947 */ /* 0x000fea000383ffff */
.L_x_236:
[----:B------:R-:W-:-:S00]  /*aca0*/  BRA `(.L_x_236) ;  /* 0xfffffffc00fc7947 */ /* 0x000fc0000383ffff */
[----:B------:R-:W-:-:S00]  /*acb0*/  NOP ;  /* 0x0000000000007918 */ /* 0x000fc00000000000 */
        /* <DEDUP_REMOVED lines=12> */
.L_x_237:


//--------------------- .nv.global.init           --------------------------
	.section	.nv.global.init,"aw",@progbits
.nv.global.init:
	.type		$str$24,@object
	.size		$str$24,($str$25 - $str$24)
$str$24:
        /*0000*/ 	.byte	0x28, 0x61, 0x64, 0x64, 0x72, 0x65, 0x73, 0x73, 0x20, 0x26, 0x20, 0x6d, 0x61, 0x73, 0x6b, 0x29
        /*0010*/ 	.byte	0x20, 0x3d, 0x3d, 0x20, 0x30, 0x00
	.type		$str$25,@object
	.size		$str$25,(__unnamed_1 - $str$25)
$str$25:
        /*0016*/ 	.byte	0x2f, 0x74, 0x6d, 0x70, 0x2f, 0x63, 0x75, 0x74, 0x6c, 0x61, 0x73, 0x73, 0x5f, 0x73, 0x77, 0x65
        /*0026*/ 	.byte	0x65, 0x70, 0x5f, 0x73, 0x72, 0x63, 0x2f, 0x69, 0x6e, 0x63, 0x6c, 0x75, 0x64, 0x65, 0x2f, 0x63
        /*0036*/ 	.byte	0x75, 0x74, 0x65, 0x2f, 0x70, 0x6f, 0x69, 0x6e, 0x74, 0x65, 0x72, 0x5f, 0x66, 0x6c, 0x61, 0x67
        /*0046*/ 	.byte	0x67, 0x65, 0x64, 0x2e, 0x68, 0x70, 0x70, 0x00
	.type		__unnamed_1,@object
	.size		__unnamed_1,(__unnamed_3 - __unnamed_1)
__unnamed_1:
        /*004e*/ 	.byte	0x61, 0x75, 0x74, 0x6f, 0x20, 0x63, 0x75, 0x74, 0x65, 0x3a, 0x3a, 0x61, 0x73, 0x5f, 0x70, 0x6f
        /* <DEDUP_REMOVED lines=27> */
        /*020e*/ 	.byte	0x30, 0x34, 0x38, 0x3e, 0x3e, 0x3e, 0x3e, 0x3e, 0x20, 0x26, 0x5d, 0x00
	.type		__unnamed_3,@object
	.size		__unnamed_3,(__unnamed_2 - __unnamed_3)
__unnamed_3:
        /* <DEDUP_REMOVED lines=28> */
        /*03da*/ 	.byte	0x34, 0x30, 0x39, 0x36, 0x3e, 0x3e, 0x3e, 0x3e, 0x3e, 0x20, 0x26, 0x5d, 0x00
	.type		__unnamed_2,@object
	.size		__unnamed_2,(.L_1 - __unnamed_2)
__unnamed_2:
        /* <DEDUP_REMOVED lines=29> */
.L_1:


//--------------------- .nv.shared._ZN7cutlass13device_kernelINS_4gemm6kernel13GemmUniversalIN4cute5tupleIJiiiiEEENS1_10collective13CollectiveMmaINS1_39MainloopSm90TmaGmmaRmemAWarpSpecializedILi9ENS5_IJNS4_1CILi1EEESB_SB_EEENS1_32KernelTmaWarpSpecializedPingpongEEENS5_IJNSA_ILi64EEENSA_ILi128EEENSA_ILi32EEEEEEfNS5_IJSB_llEEEfSJ_NS4_8TiledMMAINS4_8MMA_AtomIJNS4_4SM904GMMA30MMA_64x128x8_F32TF32TF32_RS_TNILNSN_7ScaleInE1ELSP_1EEEEEENS4_6LayoutISC_NS5_IJNSA_ILi0EEEST_ST_EEEEENS5_IJNS4_10UnderscoreESW_SW_EEEEENS4_13SM90_TMA_LOADENS4_14ComposedLayoutINS4_7SwizzleILi1ELi4ELi3EEENS4_18smem_ptr_flag_bitsILi32EEENSS_INS5_IJNSA_ILi8EEES15_EEENS5_IJSB_S15_EEEEEEENS4_9Copy_AtomIJNS4_39AutoVectorizingCopyWithAssumedAlignmentILi128EEEfEEENS4_8identityESZ_S19_vS1E_EENS_8epilogue10collective6detail29Sm90TmaWarpSpecializedAdapterINS1H_15DefaultEpilogueIfNS5_IJlSB_lEEES1L_NS1G_6thread17LinearCombinationIfLi1EffLNS1M_9ScaleType4KindE0ELNS_15FloatRoundStyleE2EfEENS1_15EpilogueDefaultEEEEEvvEEEEvNT_6ParamsE --------------------------
	.section	.nv.shared._ZN7cutlass13device_kernelINS_4gemm6kernel13GemmUniversalIN4cute5tupleIJiiiiEEENS1_10collective13CollectiveMmaINS1_39MainloopSm90TmaGmmaRmemAWarpSpecializedILi9ENS5_IJNS4_1CILi1EEESB_SB_EEENS1_32KernelTmaWarpSpecializedPingpongEEENS5_IJNSA_ILi64EEENSA_ILi128EEENSA_ILi32EEEEEEfNS5_IJSB_llEEEfSJ_NS4_8TiledMMAINS4_8MMA_AtomIJNS4_4SM904GMMA30MMA_64x128x8_F32TF32TF32_RS_TNILNSN_7ScaleInE1ELSP_1EEEEEENS4_6LayoutISC_NS5_IJNSA_ILi0EEEST_ST_EEEEENS5_IJNS4_10UnderscoreESW_SW_EEEEENS4_13SM90_TMA_LOADENS4_14ComposedLayoutINS4_7SwizzleILi1ELi4ELi3EEENS4_18smem_ptr_flag_bitsILi32EEENSS_INS5_IJNSA_ILi8EEES15_EEENS5_IJSB_S15_EEEEEEENS4_9Copy_AtomIJNS4_39AutoVectorizingCopyWithAssumedAlignmentILi128EEEfEEENS4_8identityESZ_S19_vS1E_EENS_8epilogue10collective6detail29Sm90TmaWarpSpecializedAdapterINS1H_15DefaultEpilogueIfNS5_IJlSB_lEEES1L_NS1G_6thread17LinearCombinationIfLi1EffLNS1M_9ScaleType4KindE0ELNS_15FloatRoundStyleE2EfEENS1_15EpilogueDefaultEEEEEvvEEEEvNT_6ParamsE,"aw",@nobits
	.sectionflags	@""
	.align	16
	.zero		1024


//--------------------- .nv.shared.reserved.0     --------------------------
	.section	.nv.shared.reserved.0,"aw",@nobits
	.weak		__nv_reservedSMEM_offset_0_alias
	.size		__nv_reservedSMEM_offset_0_alias, 0, 0
	.other		__nv_reservedSMEM_offset_0_alias,@"STO_CUDA_RESERVED_SHARED STV_DEFAULT"
__nv_reservedSMEM_offset_0_alias:
	.zero		0


//--------------------- .nv.global                --------------------------
	.section	.nv.global,"aw",@nobits
.nv.global:
	.type		_ZN40_INTERNAL_509f6d23_4_k_cu_9eaee4cf_326814cute1_E,@object
	.size		_ZN40_INTERNAL_509f6d23_4_k_cu_9eaee4cf_326814cute1_E,(_ZN40_INTERNAL_509f6d23_4_k_cu_9eaee4cf_326814cuda3std3__45__cpo6cbeginE - _ZN40_INTERNAL_509f6d23_4_k_cu_9eaee4cf_326814cute1_E)
_ZN40_INTERNAL_509f6d23_4_k_cu_9eaee4cf_326814cute1_E:
	.zero		1
	.type		_ZN40_INTERNAL_509f6d23_4_k_cu_9eaee4cf_326814cuda3std3__45__cpo6cbeginE,@object
	.size		_ZN40_INTERNAL_509f6d23_4_k_cu_9eaee4cf_326814cuda3std3__45__cpo6cbeginE,(_ZN40_INTERNAL_509f6d23_4_k_cu_9eaee4cf_326814cuda3std3__48in_placeE - _ZN40_INTERNAL_509f6d23_4_k_cu_9eaee4cf_326814cuda3std3__45__cpo6cbeginE)
_ZN40_INTERNAL_509f6d23_4_k_cu_9eaee4cf_326814cuda3std3__45__cpo6cbeginE:
	.zero		1
	.type		_ZN40_INTERNAL_509f6d23_4_k_cu_9eaee4cf_326814cuda3std3__48in_placeE,@object
	.size		_ZN40_INTERNAL_509f6d23_4_k_cu_9eaee4cf_326814cuda3std3__48in_placeE,(_ZN40_INTERNAL_509f6d23_4_k_cu_9eaee4cf_326814cuda3std6ranges3__45__cpo9iter_moveE - _ZN40_INTERNAL_509f6d23_4_k_cu_9eaee4cf_326814cuda3std3__48in_placeE)
_ZN40_INTERNAL_509f6d23_4_k_cu_9eaee4cf_326814cuda3std3__48in_placeE:
	.zero		1
	.type		_ZN40_INTERNAL_509f6d23_4_k_cu_9eaee4cf_326814cuda3std6ranges3__45__cpo9iter_moveE,@object
	.size		_ZN40_INTERNAL_509f6d23_4_k_cu_9eaee4cf_326814cuda3std6ranges3__45__cpo9iter_moveE,(_ZN40_INTERNAL_509f6d23_4_k_cu_9eaee4cf_326814cuda3std3__45__cpo5beginE - _ZN40_INTERNAL_509f6d23_4_k_cu_9eaee4cf_326814cuda3std6ranges3__45__cpo9iter_moveE)
_ZN40_INTERNAL_509f6d23_4_k_cu_9eaee4cf_326814cuda3std6ranges3__45__cpo9iter_moveE:
	.zero		1
	.type		_ZN40_INTERNAL_509f6d23_4_k_cu_9eaee4cf_326814cuda3std3__45__cpo5beginE,@object
	.size		_ZN40_INTERNAL_509f6d23_4_k_cu_9eaee4cf_326814cuda3std3__45__cpo5beginE,(_ZN40_INTERNAL_509f6d23_4_k_cu_9eaee4cf_326814cuda3std3__442_GLOBAL__N__509f6d23_4_k_cu_9eaee4cf_326816ignoreE - _ZN40_INTERNAL_509f6d23_4_k_cu_9eaee4cf_326814cuda3std3__45__cpo5beginE)
_ZN40_INTERNAL_509f6d23_4_k_cu_9eaee4cf_326814cuda3std3__45__cpo5beginE:
	.zero		1
	.type		_ZN40_INTERNAL_509f6d23_4_k_cu_9eaee4cf_326814cuda3std3__442_GLOBAL__N__509f6d23_4_k_cu_9eaee4cf_326816ignoreE,@object
	.size		_ZN40_INTERNAL_509f6d23_4_k_cu_9eaee4cf_326814cuda3std3__442_GLOBAL__N__509f6d23_4_k_cu_9eaee4cf_326816ignoreE,(_ZN40_INTERNAL_509f6d23_4_k_cu_9eaee4cf_326814cute7productE - _ZN40_INTERNAL_509f6d23_4_k_cu_9eaee4cf_326814cuda3std3__442_GLOBAL__N__509f6d23_4_k_cu_9eaee4cf_326816ignoreE)
_ZN40_INTERNAL_509f6d23_4_k_cu_9eaee4cf_326814cuda3std3__442_GLOBAL__N__509f6d23_4_k_cu_9eaee4cf_326816ignoreE:
	.zero		1
	.type		_ZN40_INTERNAL_509f6d23_4_k_cu_9eaee4cf_326814cute7productE,@object
	.size		_ZN40_INTERNAL_509f6d23_4_k_cu_9eaee4cf_326814cute7productE,(_ZN40_INTERNAL_509f6d23_4_k_cu_9eaee4cf_326814cuda3std3__45__cpo3endE - _ZN40_INTERNAL_509f6d23_4_k_cu_9eaee4cf_326814cute7productE)
_ZN40_INTERNAL_509f6d23_4_k_cu_9eaee4cf_326814cute7productE:
	.zero		1
	.type		_ZN40_INTERNAL_509f6d23_4_k_cu_9eaee4cf_326814cuda3std3__45__cpo3endE,@object
	.size		_ZN40_INTERNAL_509f6d23_4_k_cu_9eaee4cf_326814cuda3std3__45__cpo3endE,(_ZN40_INTERNAL_509f6d23_4_k_cu_9eaee4cf_326814cuda3std3__419piecewise_constructE - _ZN40_INTERNAL_509f6d23_4_k_cu_9eaee4cf_326814cuda3std3__45__cpo3endE)
_ZN40_INTERNAL_509f6d23_4_k_cu_9eaee4cf_326814cuda3std3__45__cpo3endE:
	.zero		1
	.type		_ZN40_INTERNAL_509f6d23_4_k_cu_9eaee4cf_326814cuda3std3__419piecewise_constructE,@object
	.size		_ZN40_INTERNAL_509f6d23_4_k_cu_9eaee4cf_326814cuda3std3__419piecewise_constructE,(_ZN40_INTERNAL_509f6d23_4_k_cu_9eaee4cf_326814cuda3std3__45__cpo4cendE - _ZN40_INTERNAL_509f6d23_4_k_cu_9eaee4cf_326814cuda3std3__419piecewise_constructE)
_ZN40_INTERNAL_509f6d23_4_k_cu_9eaee4cf_326814cuda3std3__419piecewise_constructE:
	.zero		1
	.type		_ZN40_INTERNAL_509f6d23_4_k_cu_9eaee4cf_326814cuda3std3__45__cpo4cendE,@object
	.size		_ZN40_INTERNAL_509f6d23_4_k_cu_9eaee4cf_326814cuda3std3__45__cpo4cendE,(_ZN40_INTERNAL_509f6d23_4_k_cu_9eaee4cf_326814cuda3std6ranges3__45__cpo4swapE - _ZN40_INTERNAL_509f6d23_4_k_cu_9eaee4cf_326814cuda3std3__45__cpo4cendE)
_ZN40_INTERNAL_509f6d23_4_k_cu_9eaee4cf_326814cuda3std3__45__cpo4cendE:
	.zero		1
	.type		_ZN40_INTERNAL_509f6d23_4_k_cu_9eaee4cf_326814cuda3std6ranges3__45__cpo4swapE,@object
	.size		_ZN40_INTERNAL_509f6d23_4_k_cu_9eaee4cf_326814cuda3std6ranges3__45__cpo4swapE,(.L_10 - _ZN40_INTERNAL_509f6d23_4_k_cu_9eaee4cf_326814cuda3std6ranges3__45__cpo4swapE)
_ZN40_INTERNAL_509f6d23_4_k_cu_9eaee4cf_326814cuda3std6ranges3__45__cpo4swapE:
	.zero		1
.L_10:


//--------------------- .nv.constant0._ZN7cutlass13device_kernelINS_4gemm6kernel13GemmUniversalIN4cute5tupleIJiiiiEEENS1_10collective13CollectiveMmaINS1_39MainloopSm90TmaGmmaRmemAWarpSpecializedILi9ENS5_IJNS4_1CILi1EEESB_SB_EEENS1_32KernelTmaWarpSpecializedPingpongEEENS5_IJNSA_ILi64EEENSA_ILi128EEENSA_ILi32EEEEEEfNS5_IJSB_llEEEfSJ_NS4_8TiledMMAINS4_8MMA_AtomIJNS4_4SM904GMMA30MMA_64x128x8_F32TF32TF32_RS_TNILNSN_7ScaleInE1ELSP_1EEEEEENS4_6LayoutISC_NS5_IJNSA_ILi0EEEST_ST_EEEEENS5_IJNS4_10UnderscoreESW_SW_EEEEENS4_13SM90_TMA_LOADENS4_14ComposedLayoutINS4_7SwizzleILi1ELi4ELi3EEENS4_18smem_ptr_flag_bitsILi32EEENSS_INS5_IJNSA_ILi8EEES15_EEENS5_IJSB_S15_EEEEEEENS4_9Copy_AtomIJNS4_39AutoVectorizingCopyWithAssumedAlignmentILi128EEEfEEENS4_8identityESZ_S19_vS1E_EENS_8epilogue10collective6detail29Sm90TmaWarpSpecializedAdapterINS1H_15DefaultEpilogueIfNS5_IJlSB_lEEES1L_NS1G_6thread17LinearCombinationIfLi1EffLNS1M_9ScaleType4KindE0ELNS_15FloatRoundStyleE2EfEENS1_15EpilogueDefaultEEEEEvvEEEEvNT_6ParamsE --------------------------
	.section	.nv.constant0._ZN7cutlass13device_kernelINS_4gemm6kernel13GemmUniversalIN4cute5tupleIJiiiiEEENS1_10collective13CollectiveMmaINS1_39MainloopSm90TmaGmmaRmemAWarpSpecializedILi9ENS5_IJNS4_1CILi1EEESB_SB_EEENS1_32KernelTmaWarpSpecializedPingpongEEENS5_IJNSA_ILi64EEENSA_ILi128EEENSA_ILi32EEEEEEfNS5_IJSB_llEEEfSJ_NS4_8TiledMMAINS4_8MMA_AtomIJNS4_4SM904GMMA30MMA_64x128x8_F32TF32TF32_RS_TNILNSN_7ScaleInE1ELSP_1EEEEEENS4_6LayoutISC_NS5_IJNSA_ILi0EEEST_ST_EEEEENS5_IJNS4_10UnderscoreESW_SW_EEEEENS4_13SM90_TMA_LOADENS4_14ComposedLayoutINS4_7SwizzleILi1ELi4ELi3EEENS4_18smem_ptr_flag_bitsILi32EEENSS_INS5_IJNSA_ILi8EEES15_EEENS5_IJSB_S15_EEEEEEENS4_9Copy_AtomIJNS4_39AutoVectorizingCopyWithAssumedAlignmentILi128EEEfEEENS4_8identityESZ_S19_vS1E_EENS_8epilogue10collective6detail29Sm90TmaWarpSpecializedAdapterINS1H_15DefaultEpilogueIfNS5_IJlSB_lEEES1L_NS1G_6thread17LinearCombinationIfLi1EffLNS1M_9ScaleType4KindE0ELNS_15FloatRoundStyleE2EfEENS1_15EpilogueDefaultEEEEEvvEEEEvNT_6ParamsE,"a",@progbits
	.sectionflags	@""
	.align	4
.nv.constant0._ZN7cutlass13device_kernelINS_4gemm6kernel13GemmUniversalIN4cute5tupleIJiiiiEEENS1_10collective13CollectiveMmaINS1_39MainloopSm90TmaGmmaRmemAWarpSpecializedILi9ENS5_IJNS4_1CILi1EEESB_SB_EEENS1_32KernelTmaWarpSpecializedPingpongEEENS5_IJNSA_ILi64EEENSA_ILi128EEENSA_ILi32EEEEEEfNS5_IJSB_llEEEfSJ_NS4_8TiledMMAINS4_8MMA_AtomIJNS4_4SM904GMMA30MMA_64x128x8_F32TF32TF32_RS_TNILNSN_7ScaleInE1ELSP_1EEEEEENS4_6LayoutISC_NS5_IJNSA_ILi0EEEST_ST_EEEEENS5_IJNS4_10UnderscoreESW_SW_EEEEENS4_13SM90_TMA_LOADENS4_14ComposedLayoutINS4_7SwizzleILi1ELi4ELi3EEENS4_18smem_ptr_flag_bitsILi32EEENSS_INS5_IJNSA_ILi8EEES15_EEENS5_IJSB_S15_EEEEEEENS4_9Copy_AtomIJNS4_39AutoVectorizingCopyWithAssumedAlignmentILi128EEEfEEENS4_8identityESZ_S19_vS1E_EENS_8epilogue10collective6detail29Sm90TmaWarpSpecializedAdapterINS1H_15DefaultEpilogueIfNS5_IJlSB_lEEES1L_NS1G_6thread17LinearCombinationIfLi1EffLNS1M_9ScaleType4KindE0ELNS_15FloatRoundStyleE2EfEENS1_15EpilogueDefaultEEEEEvvEEEEvNT_6ParamsE:
	.zero		1664


//--------------------- SYMBOLS --------------------------

	.type		.nv.reservedSmem.offset0,@object
	.size		.nv.reservedSmem.offset0,0x4
	.type		__assertfail,@function
